//
// Generated by NVIDIA NVVM Compiler
//
// Compiler Build ID: CL-36424714
// Cuda compilation tools, release 13.0, V13.0.88
// Based on NVVM 20.0.0
//

.version 9.0
.target sm_100
.address_size 64

	// .globl	_Z25global_gaussfilter_by_rowPjS_Pdiii

.visible .entry _Z25global_gaussfilter_by_rowPjS_Pdiii(
	.param .u64 .ptr .align 1 _Z25global_gaussfilter_by_rowPjS_Pdiii_param_0,
	.param .u64 .ptr .align 1 _Z25global_gaussfilter_by_rowPjS_Pdiii_param_1,
	.param .u64 .ptr .align 1 _Z25global_gaussfilter_by_rowPjS_Pdiii_param_2,
	.param .u32 _Z25global_gaussfilter_by_rowPjS_Pdiii_param_3,
	.param .u32 _Z25global_gaussfilter_by_rowPjS_Pdiii_param_4,
	.param .u32 _Z25global_gaussfilter_by_rowPjS_Pdiii_param_5
)
{
	.reg .pred 	%p<55>;
	.reg .b32 	%r<106>;
	.reg .b64 	%rd<27>;
	.reg .b64 	%fd<155>;

	ld.param.u64 	%rd10, [_Z25global_gaussfilter_by_rowPjS_Pdiii_param_0];
	ld.param.u64 	%rd11, [_Z25global_gaussfilter_by_rowPjS_Pdiii_param_1];
	ld.param.u64 	%rd12, [_Z25global_gaussfilter_by_rowPjS_Pdiii_param_2];
	ld.param.u32 	%r33, [_Z25global_gaussfilter_by_rowPjS_Pdiii_param_3];
	ld.param.u32 	%r34, [_Z25global_gaussfilter_by_rowPjS_Pdiii_param_4];
	ld.param.u32 	%r35, [_Z25global_gaussfilter_by_rowPjS_Pdiii_param_5];
	cvta.to.global.u64 	%rd1, %rd11;
	cvta.to.global.u64 	%rd2, %rd12;
	cvta.to.global.u64 	%rd3, %rd10;
	mov.u32 	%r1, %ntid.x;
	mov.u32 	%r36, %ctaid.x;
	mov.u32 	%r37, %tid.x;
	mad.lo.s32 	%r96, %r1, %r36, %r37;
	mul.lo.s32 	%r3, %r35, %r34;
	setp.ge.s32 	%p1, %r96, %r3;
	@%p1 bra 	$L__BB0_42;
	setp.gt.s32 	%p2, %r33, -1;
	neg.s32 	%r4, %r33;
	mov.u32 	%r38, %nctaid.x;
	mul.lo.s32 	%r5, %r1, %r38;
	@%p2 bra 	$L__BB0_3;
$L__BB0_2:
	mul.wide.s32 	%rd25, %r96, 4;
	add.s64 	%rd26, %rd1, %rd25;
	mov.b32 	%r95, -2147483648;
	st.global.u32 	[%rd26], %r95;
	add.s32 	%r96, %r96, %r5;
	setp.lt.s32 	%p54, %r96, %r3;
	@%p54 bra 	$L__BB0_2;
	bra.uni 	$L__BB0_42;
$L__BB0_3:
	setp.lt.u32 	%p3, %r33, 4;
	rem.s32 	%r9, %r96, %r34;
	mov.f64 	%fd140, 0d0000000000000000;
	mov.u32 	%r104, %r4;
	mov.f64 	%fd139, %fd140;
	@%p3 bra 	$L__BB0_23;
	shl.b32 	%r40, %r33, 1;
	and.b32  	%r41, %r40, -8;
	neg.s32 	%r101, %r41;
	sub.s32 	%r102, 3, %r33;
	add.s32 	%r99, %r4, %r96;
	add.s32 	%r98, %r4, %r9;
	mov.f64 	%fd140, 0d0000000000000000;
	mov.b32 	%r100, 3;
$L__BB0_5:
	.pragma "nounroll";
	setp.lt.s32 	%p4, %r98, 0;
	setp.ge.s32 	%p5, %r98, %r34;
	or.pred  	%p6, %p4, %p5;
	mul.wide.s32 	%rd13, %r99, 4;
	add.s64 	%rd4, %rd3, %rd13;
	add.s32 	%r42, %r100, -3;
	mul.wide.s32 	%rd14, %r42, 8;
	add.s64 	%rd5, %rd2, %rd14;
	@%p6 bra 	$L__BB0_7;
	ld.global.u32 	%r43, [%rd4];
	cvt.rn.f64.u32 	%fd71, %r43;
	cvt.rzi.s32.f64 	%r44, %fd71;
	cvt.rn.f64.s32 	%fd72, %r44;
	ld.global.f64 	%fd73, [%rd5];
	fma.rn.f64 	%fd139, %fd73, %fd72, %fd139;
	add.f64 	%fd140, %fd140, %fd73;
$L__BB0_7:
	add.s32 	%r45, %r98, 1;
	setp.lt.s32 	%p7, %r45, 0;
	setp.ge.s32 	%p8, %r45, %r34;
	or.pred  	%p9, %p7, %p8;
	@%p9 bra 	$L__BB0_9;
	ld.global.u32 	%r46, [%rd4+4];
	cvt.rn.f64.u32 	%fd74, %r46;
	cvt.rzi.s32.f64 	%r47, %fd74;
	cvt.rn.f64.s32 	%fd75, %r47;
	ld.global.f64 	%fd76, [%rd5+8];
	fma.rn.f64 	%fd139, %fd76, %fd75, %fd139;
	add.f64 	%fd140, %fd140, %fd76;
$L__BB0_9:
	add.s32 	%r48, %r98, 2;
	setp.lt.s32 	%p10, %r48, 0;
	setp.ge.s32 	%p11, %r48, %r34;
	or.pred  	%p12, %p10, %p11;
	@%p12 bra 	$L__BB0_11;
	ld.global.u32 	%r49, [%rd4+8];
	cvt.rn.f64.u32 	%fd77, %r49;
	cvt.rzi.s32.f64 	%r50, %fd77;
	cvt.rn.f64.s32 	%fd78, %r50;
	ld.global.f64 	%fd79, [%rd5+16];
	fma.rn.f64 	%fd139, %fd79, %fd78, %fd139;
	add.f64 	%fd140, %fd140, %fd79;
$L__BB0_11:
	add.s32 	%r51, %r98, 3;
	setp.lt.s32 	%p13, %r51, 0;
	setp.ge.s32 	%p14, %r51, %r34;
	or.pred  	%p15, %p13, %p14;
	@%p15 bra 	$L__BB0_13;
	ld.global.u32 	%r52, [%rd4+12];
	cvt.rn.f64.u32 	%fd80, %r52;
	cvt.rzi.s32.f64 	%r53, %fd80;
	cvt.rn.f64.s32 	%fd81, %r53;
	ld.global.f64 	%fd82, [%rd5+24];
	fma.rn.f64 	%fd139, %fd82, %fd81, %fd139;
	add.f64 	%fd140, %fd140, %fd82;
$L__BB0_13:
	add.s32 	%r54, %r98, 4;
	setp.lt.s32 	%p16, %r54, 0;
	setp.ge.s32 	%p17, %r54, %r34;
	or.pred  	%p18, %p16, %p17;
	@%p18 bra 	$L__BB0_15;
	ld.global.u32 	%r55, [%rd4+16];
	cvt.rn.f64.u32 	%fd83, %r55;
	cvt.rzi.s32.f64 	%r56, %fd83;
	cvt.rn.f64.s32 	%fd84, %r56;
	ld.global.f64 	%fd85, [%rd5+32];
	fma.rn.f64 	%fd139, %fd85, %fd84, %fd139;
	add.f64 	%fd140, %fd140, %fd85;
$L__BB0_15:
	add.s32 	%r57, %r98, 5;
	setp.lt.s32 	%p19, %r57, 0;
	setp.ge.s32 	%p20, %r57, %r34;
	or.pred  	%p21, %p19, %p20;
	@%p21 bra 	$L__BB0_17;
	ld.global.u32 	%r58, [%rd4+20];
	cvt.rn.f64.u32 	%fd86, %r58;
	cvt.rzi.s32.f64 	%r59, %fd86;
	cvt.rn.f64.s32 	%fd87, %r59;
	ld.global.f64 	%fd88, [%rd5+40];
	fma.rn.f64 	%fd139, %fd88, %fd87, %fd139;
	add.f64 	%fd140, %fd140, %fd88;
$L__BB0_17:
	add.s32 	%r60, %r98, 6;
	setp.lt.s32 	%p22, %r60, 0;
	setp.ge.s32 	%p23, %r60, %r34;
	or.pred  	%p24, %p22, %p23;
	@%p24 bra 	$L__BB0_19;
	ld.global.u32 	%r61, [%rd4+24];
	cvt.rn.f64.u32 	%fd89, %r61;
	cvt.rzi.s32.f64 	%r62, %fd89;
	cvt.rn.f64.s32 	%fd90, %r62;
	ld.global.f64 	%fd91, [%rd5+48];
	fma.rn.f64 	%fd139, %fd91, %fd90, %fd139;
	add.f64 	%fd140, %fd140, %fd91;
$L__BB0_19:
	add.s32 	%r63, %r98, 7;
	setp.lt.s32 	%p25, %r63, 0;
	setp.ge.s32 	%p26, %r63, %r34;
	or.pred  	%p27, %p25, %p26;
	@%p27 bra 	$L__BB0_21;
	ld.global.u32 	%r64, [%rd4+28];
	cvt.rn.f64.u32 	%fd92, %r64;
	cvt.rzi.s32.f64 	%r65, %fd92;
	cvt.rn.f64.s32 	%fd93, %r65;
	ld.global.f64 	%fd94, [%rd5+56];
	fma.rn.f64 	%fd139, %fd94, %fd93, %fd139;
	add.f64 	%fd140, %fd140, %fd94;
$L__BB0_21:
	add.s32 	%r102, %r102, 8;
	add.s32 	%r101, %r101, 8;
	add.s32 	%r100, %r100, 8;
	add.s32 	%r99, %r99, 8;
	add.s32 	%r98, %r98, 8;
	setp.ne.s32 	%p28, %r101, 0;
	@%p28 bra 	$L__BB0_5;
	add.s32 	%r104, %r102, -3;
$L__BB0_23:
	shl.b32 	%r66, %r33, 1;
	and.b32  	%r67, %r66, 6;
	setp.lt.u32 	%p29, %r67, 3;
	@%p29 bra 	$L__BB0_33;
	add.s32 	%r26, %r104, %r9;
	setp.lt.s32 	%p30, %r26, 0;
	setp.ge.s32 	%p31, %r26, %r34;
	or.pred  	%p32, %p30, %p31;
	add.s32 	%r68, %r104, %r96;
	mul.wide.s32 	%rd15, %r68, 4;
	add.s64 	%rd6, %rd3, %rd15;
	add.s32 	%r69, %r104, %r33;
	mul.wide.s32 	%rd16, %r69, 8;
	add.s64 	%rd7, %rd2, %rd16;
	@%p32 bra 	$L__BB0_26;
	ld.global.u32 	%r70, [%rd6];
	cvt.rn.f64.u32 	%fd95, %r70;
	cvt.rzi.s32.f64 	%r71, %fd95;
	cvt.rn.f64.s32 	%fd96, %r71;
	ld.global.f64 	%fd97, [%rd7];
	fma.rn.f64 	%fd139, %fd97, %fd96, %fd139;
	add.f64 	%fd140, %fd140, %fd97;
$L__BB0_26:
	add.s32 	%r72, %r26, 1;
	setp.lt.s32 	%p33, %r72, 0;
	setp.ge.s32 	%p34, %r72, %r34;
	or.pred  	%p35, %p33, %p34;
	@%p35 bra 	$L__BB0_28;
	ld.global.u32 	%r73, [%rd6+4];
	cvt.rn.f64.u32 	%fd98, %r73;
	cvt.rzi.s32.f64 	%r74, %fd98;
	cvt.rn.f64.s32 	%fd99, %r74;
	ld.global.f64 	%fd100, [%rd7+8];
	fma.rn.f64 	%fd139, %fd100, %fd99, %fd139;
	add.f64 	%fd140, %fd140, %fd100;
$L__BB0_28:
	add.s32 	%r75, %r26, 2;
	setp.lt.s32 	%p36, %r75, 0;
	setp.ge.s32 	%p37, %r75, %r34;
	or.pred  	%p38, %p36, %p37;
	@%p38 bra 	$L__BB0_30;
	ld.global.u32 	%r76, [%rd6+8];
	cvt.rn.f64.u32 	%fd101, %r76;
	cvt.rzi.s32.f64 	%r77, %fd101;
	cvt.rn.f64.s32 	%fd102, %r77;
	ld.global.f64 	%fd103, [%rd7+16];
	fma.rn.f64 	%fd139, %fd103, %fd102, %fd139;
	add.f64 	%fd140, %fd140, %fd103;
$L__BB0_30:
	add.s32 	%r78, %r26, 3;
	setp.lt.s32 	%p39, %r78, 0;
	setp.ge.s32 	%p40, %r78, %r34;
	or.pred  	%p41, %p39, %p40;
	@%p41 bra 	$L__BB0_32;
	ld.global.u32 	%r79, [%rd6+12];
	cvt.rn.f64.u32 	%fd104, %r79;
	cvt.rzi.s32.f64 	%r80, %fd104;
	cvt.rn.f64.s32 	%fd105, %r80;
	ld.global.f64 	%fd106, [%rd7+24];
	fma.rn.f64 	%fd139, %fd106, %fd105, %fd139;
	add.f64 	%fd140, %fd140, %fd106;
$L__BB0_32:
	add.s32 	%r104, %r104, 4;
$L__BB0_33:
	and.b32  	%r81, %r33, 1;
	setp.eq.b32 	%p42, %r81, 1;
	not.pred 	%p43, %p42;
	@%p43 bra 	$L__BB0_39;
	add.s32 	%r29, %r104, %r9;
	setp.lt.s32 	%p44, %r29, 0;
	setp.ge.s32 	%p45, %r29, %r34;
	or.pred  	%p46, %p44, %p45;
	add.s32 	%r82, %r104, %r96;
	mul.wide.s32 	%rd17, %r82, 4;
	add.s64 	%rd8, %rd3, %rd17;
	add.s32 	%r83, %r104, %r33;
	mul.wide.s32 	%rd18, %r83, 8;
	add.s64 	%rd9, %rd2, %rd18;
	@%p46 bra 	$L__BB0_36;
	ld.global.u32 	%r84, [%rd8];
	cvt.rn.f64.u32 	%fd107, %r84;
	cvt.rzi.s32.f64 	%r85, %fd107;
	cvt.rn.f64.s32 	%fd108, %r85;
	ld.global.f64 	%fd109, [%rd9];
	fma.rn.f64 	%fd139, %fd109, %fd108, %fd139;
	add.f64 	%fd140, %fd140, %fd109;
$L__BB0_36:
	add.s32 	%r86, %r29, 1;
	setp.lt.s32 	%p47, %r86, 0;
	setp.ge.s32 	%p48, %r86, %r34;
	or.pred  	%p49, %p47, %p48;
	@%p49 bra 	$L__BB0_38;
	ld.global.u32 	%r87, [%rd8+4];
	cvt.rn.f64.u32 	%fd110, %r87;
	cvt.rzi.s32.f64 	%r88, %fd110;
	cvt.rn.f64.s32 	%fd111, %r88;
	ld.global.f64 	%fd112, [%rd9+8];
	fma.rn.f64 	%fd139, %fd112, %fd111, %fd139;
	add.f64 	%fd140, %fd140, %fd112;
$L__BB0_38:
	add.s32 	%r104, %r104, 2;
$L__BB0_39:
	add.s32 	%r89, %r104, %r9;
	setp.lt.s32 	%p50, %r89, 0;
	setp.ge.s32 	%p51, %r89, %r34;
	or.pred  	%p52, %p50, %p51;
	@%p52 bra 	$L__BB0_41;
	add.s32 	%r90, %r104, %r96;
	mul.wide.s32 	%rd19, %r90, 4;
	add.s64 	%rd20, %rd3, %rd19;
	ld.global.u32 	%r91, [%rd20];
	cvt.rn.f64.u32 	%fd113, %r91;
	cvt.rzi.s32.f64 	%r92, %fd113;
	cvt.rn.f64.s32 	%fd114, %r92;
	add.s32 	%r93, %r104, %r33;
	mul.wide.s32 	%rd21, %r93, 8;
	add.s64 	%rd22, %rd2, %rd21;
	ld.global.f64 	%fd115, [%rd22];
	fma.rn.f64 	%fd139, %fd115, %fd114, %fd139;
	add.f64 	%fd140, %fd140, %fd115;
$L__BB0_41:
	div.rn.f64 	%fd116, %fd139, %fd140;
	cvt.rzi.u32.f64 	%r94, %fd116;
	mul.wide.s32 	%rd23, %r96, 4;
	add.s64 	%rd24, %rd1, %rd23;
	st.global.u32 	[%rd24], %r94;
	add.s32 	%r96, %r96, %r5;
	setp.lt.s32 	%p53, %r96, %r3;
	@%p53 bra 	$L__BB0_3;
$L__BB0_42:
	ret;

}
	// .globl	_Z25global_gaussfilter_by_colPjS_Pdiii
.visible .entry _Z25global_gaussfilter_by_colPjS_Pdiii(
	.param .u64 .ptr .align 1 _Z25global_gaussfilter_by_colPjS_Pdiii_param_0,
	.param .u64 .ptr .align 1 _Z25global_gaussfilter_by_colPjS_Pdiii_param_1,
	.param .u64 .ptr .align 1 _Z25global_gaussfilter_by_colPjS_Pdiii_param_2,
	.param .u32 _Z25global_gaussfilter_by_colPjS_Pdiii_param_3,
	.param .u32 _Z25global_gaussfilter_by_colPjS_Pdiii_param_4,
	.param .u32 _Z25global_gaussfilter_by_colPjS_Pdiii_param_5
)
{
	.reg .pred 	%p<55>;
	.reg .b32 	%r<156>;
	.reg .b64 	%rd<49>;
	.reg .b64 	%fd<155>;

	ld.param.u64 	%rd7, [_Z25global_gaussfilter_by_colPjS_Pdiii_param_0];
	ld.param.u64 	%rd8, [_Z25global_gaussfilter_by_colPjS_Pdiii_param_1];
	ld.param.u64 	%rd9, [_Z25global_gaussfilter_by_colPjS_Pdiii_param_2];
	ld.param.u32 	%r62, [_Z25global_gaussfilter_by_colPjS_Pdiii_param_3];
	ld.param.u32 	%r63, [_Z25global_gaussfilter_by_colPjS_Pdiii_param_4];
	ld.param.u32 	%r64, [_Z25global_gaussfilter_by_colPjS_Pdiii_param_5];
	cvta.to.global.u64 	%rd1, %rd8;
	cvta.to.global.u64 	%rd2, %rd9;
	cvta.to.global.u64 	%rd3, %rd7;
	mov.u32 	%r1, %ntid.x;
	mov.u32 	%r65, %ctaid.x;
	mov.u32 	%r66, %tid.x;
	mad.lo.s32 	%r139, %r1, %r65, %r66;
	mul.lo.s32 	%r3, %r64, %r63;
	setp.ge.s32 	%p1, %r139, %r3;
	@%p1 bra 	$L__BB1_43;
	setp.gt.s32 	%p2, %r62, -1;
	neg.s32 	%r4, %r62;
	mov.u32 	%r67, %nctaid.x;
	mul.lo.s32 	%r5, %r1, %r67;
	@%p2 bra 	$L__BB1_3;
$L__BB1_2:
	mul.wide.s32 	%rd47, %r139, 4;
	add.s64 	%rd48, %rd1, %rd47;
	mov.b32 	%r138, -2147483648;
	st.global.u32 	[%rd48], %r138;
	add.s32 	%r139, %r139, %r5;
	setp.lt.s32 	%p54, %r139, %r3;
	@%p54 bra 	$L__BB1_2;
	bra.uni 	$L__BB1_43;
$L__BB1_3:
	shl.b32 	%r68, %r62, 1;
	and.b32  	%r8, %r68, 6;
	sub.s32 	%r9, 3, %r62;
	and.b32  	%r69, %r68, -8;
	neg.s32 	%r10, %r69;
	sub.s32 	%r70, 7, %r62;
	mul.lo.s32 	%r11, %r63, %r70;
	sub.s32 	%r71, 6, %r62;
	mul.lo.s32 	%r12, %r63, %r71;
	sub.s32 	%r72, 5, %r62;
	mul.lo.s32 	%r13, %r63, %r72;
	sub.s32 	%r73, 4, %r62;
	mul.lo.s32 	%r14, %r63, %r73;
	sub.s32 	%r74, 2, %r62;
	mul.lo.s32 	%r15, %r63, %r74;
	mul.lo.s32 	%r75, %r63, %r62;
	neg.s32 	%r16, %r75;
	sub.s32 	%r76, 1, %r62;
	mul.lo.s32 	%r17, %r63, %r76;
$L__BB1_4:
	setp.lt.u32 	%p3, %r62, 4;
	div.s32 	%r19, %r139, %r63;
	mov.f64 	%fd140, 0d0000000000000000;
	mov.u32 	%r154, %r4;
	mov.f64 	%fd139, %fd140;
	@%p3 bra 	$L__BB1_24;
	add.s32 	%r150, %r11, %r139;
	add.s32 	%r149, %r12, %r139;
	add.s32 	%r148, %r13, %r139;
	add.s32 	%r147, %r14, %r139;
	mad.lo.s32 	%r146, %r63, %r9, %r139;
	add.s32 	%r145, %r15, %r139;
	add.s32 	%r143, %r16, %r139;
	add.s32 	%r142, %r17, %r139;
	add.s32 	%r141, %r4, %r19;
	mov.f64 	%fd140, 0d0000000000000000;
	mov.b32 	%r144, 3;
	mov.u32 	%r151, %r10;
	mov.u32 	%r152, %r9;
$L__BB1_6:
	.pragma "nounroll";
	setp.lt.s32 	%p4, %r141, 0;
	setp.ge.s32 	%p5, %r141, %r64;
	or.pred  	%p6, %p4, %p5;
	add.s32 	%r78, %r144, -3;
	mul.wide.s32 	%rd10, %r78, 8;
	add.s64 	%rd4, %rd2, %rd10;
	@%p6 bra 	$L__BB1_8;
	mul.wide.s32 	%rd11, %r143, 4;
	add.s64 	%rd12, %rd3, %rd11;
	ld.global.u32 	%r79, [%rd12];
	cvt.rn.f64.u32 	%fd71, %r79;
	cvt.rzi.s32.f64 	%r80, %fd71;
	cvt.rn.f64.s32 	%fd72, %r80;
	ld.global.f64 	%fd73, [%rd4];
	fma.rn.f64 	%fd139, %fd73, %fd72, %fd139;
	add.f64 	%fd140, %fd140, %fd73;
$L__BB1_8:
	add.s32 	%r81, %r141, 1;
	setp.lt.s32 	%p7, %r81, 0;
	setp.ge.s32 	%p8, %r81, %r64;
	or.pred  	%p9, %p7, %p8;
	@%p9 bra 	$L__BB1_10;
	mul.wide.s32 	%rd13, %r142, 4;
	add.s64 	%rd14, %rd3, %rd13;
	ld.global.u32 	%r82, [%rd14];
	cvt.rn.f64.u32 	%fd74, %r82;
	cvt.rzi.s32.f64 	%r83, %fd74;
	cvt.rn.f64.s32 	%fd75, %r83;
	ld.global.f64 	%fd76, [%rd4+8];
	fma.rn.f64 	%fd139, %fd76, %fd75, %fd139;
	add.f64 	%fd140, %fd140, %fd76;
$L__BB1_10:
	add.s32 	%r84, %r141, 2;
	setp.lt.s32 	%p10, %r84, 0;
	setp.ge.s32 	%p11, %r84, %r64;
	or.pred  	%p12, %p10, %p11;
	@%p12 bra 	$L__BB1_12;
	mul.wide.s32 	%rd15, %r145, 4;
	add.s64 	%rd16, %rd3, %rd15;
	ld.global.u32 	%r85, [%rd16];
	cvt.rn.f64.u32 	%fd77, %r85;
	cvt.rzi.s32.f64 	%r86, %fd77;
	cvt.rn.f64.s32 	%fd78, %r86;
	ld.global.f64 	%fd79, [%rd4+16];
	fma.rn.f64 	%fd139, %fd79, %fd78, %fd139;
	add.f64 	%fd140, %fd140, %fd79;
$L__BB1_12:
	add.s32 	%r87, %r141, 3;
	setp.lt.s32 	%p13, %r87, 0;
	setp.ge.s32 	%p14, %r87, %r64;
	or.pred  	%p15, %p13, %p14;
	@%p15 bra 	$L__BB1_14;
	mul.wide.s32 	%rd17, %r146, 4;
	add.s64 	%rd18, %rd3, %rd17;
	ld.global.u32 	%r88, [%rd18];
	cvt.rn.f64.u32 	%fd80, %r88;
	cvt.rzi.s32.f64 	%r89, %fd80;
	cvt.rn.f64.s32 	%fd81, %r89;
	ld.global.f64 	%fd82, [%rd4+24];
	fma.rn.f64 	%fd139, %fd82, %fd81, %fd139;
	add.f64 	%fd140, %fd140, %fd82;
$L__BB1_14:
	add.s32 	%r90, %r141, 4;
	setp.lt.s32 	%p16, %r90, 0;
	setp.ge.s32 	%p17, %r90, %r64;
	or.pred  	%p18, %p16, %p17;
	@%p18 bra 	$L__BB1_16;
	mul.wide.s32 	%rd19, %r147, 4;
	add.s64 	%rd20, %rd3, %rd19;
	ld.global.u32 	%r91, [%rd20];
	cvt.rn.f64.u32 	%fd83, %r91;
	cvt.rzi.s32.f64 	%r92, %fd83;
	cvt.rn.f64.s32 	%fd84, %r92;
	ld.global.f64 	%fd85, [%rd4+32];
	fma.rn.f64 	%fd139, %fd85, %fd84, %fd139;
	add.f64 	%fd140, %fd140, %fd85;
$L__BB1_16:
	add.s32 	%r93, %r141, 5;
	setp.lt.s32 	%p19, %r93, 0;
	setp.ge.s32 	%p20, %r93, %r64;
	or.pred  	%p21, %p19, %p20;
	@%p21 bra 	$L__BB1_18;
	mul.wide.s32 	%rd21, %r148, 4;
	add.s64 	%rd22, %rd3, %rd21;
	ld.global.u32 	%r94, [%rd22];
	cvt.rn.f64.u32 	%fd86, %r94;
	cvt.rzi.s32.f64 	%r95, %fd86;
	cvt.rn.f64.s32 	%fd87, %r95;
	ld.global.f64 	%fd88, [%rd4+40];
	fma.rn.f64 	%fd139, %fd88, %fd87, %fd139;
	add.f64 	%fd140, %fd140, %fd88;
$L__BB1_18:
	add.s32 	%r96, %r141, 6;
	setp.lt.s32 	%p22, %r96, 0;
	setp.ge.s32 	%p23, %r96, %r64;
	or.pred  	%p24, %p22, %p23;
	@%p24 bra 	$L__BB1_20;
	mul.wide.s32 	%rd23, %r149, 4;
	add.s64 	%rd24, %rd3, %rd23;
	ld.global.u32 	%r97, [%rd24];
	cvt.rn.f64.u32 	%fd89, %r97;
	cvt.rzi.s32.f64 	%r98, %fd89;
	cvt.rn.f64.s32 	%fd90, %r98;
	ld.global.f64 	%fd91, [%rd4+48];
	fma.rn.f64 	%fd139, %fd91, %fd90, %fd139;
	add.f64 	%fd140, %fd140, %fd91;
$L__BB1_20:
	add.s32 	%r99, %r141, 7;
	setp.lt.s32 	%p25, %r99, 0;
	setp.ge.s32 	%p26, %r99, %r64;
	or.pred  	%p27, %p25, %p26;
	@%p27 bra 	$L__BB1_22;
	mul.wide.s32 	%rd25, %r150, 4;
	add.s64 	%rd26, %rd3, %rd25;
	ld.global.u32 	%r100, [%rd26];
	cvt.rn.f64.u32 	%fd92, %r100;
	cvt.rzi.s32.f64 	%r101, %fd92;
	cvt.rn.f64.s32 	%fd93, %r101;
	ld.global.f64 	%fd94, [%rd4+56];
	fma.rn.f64 	%fd139, %fd94, %fd93, %fd139;
	add.f64 	%fd140, %fd140, %fd94;
$L__BB1_22:
	add.s32 	%r152, %r152, 8;
	add.s32 	%r151, %r151, 8;
	shl.b32 	%r102, %r63, 3;
	add.s32 	%r150, %r150, %r102;
	add.s32 	%r149, %r149, %r102;
	add.s32 	%r148, %r148, %r102;
	add.s32 	%r147, %r147, %r102;
	add.s32 	%r146, %r146, %r102;
	add.s32 	%r145, %r145, %r102;
	add.s32 	%r144, %r144, 8;
	add.s32 	%r143, %r143, %r102;
	add.s32 	%r142, %r142, %r102;
	add.s32 	%r141, %r141, 8;
	setp.ne.s32 	%p28, %r151, 0;
	@%p28 bra 	$L__BB1_6;
	add.s32 	%r154, %r152, -3;
$L__BB1_24:
	setp.lt.u32 	%p29, %r8, 3;
	@%p29 bra 	$L__BB1_34;
	add.s32 	%r55, %r154, %r19;
	setp.lt.s32 	%p30, %r55, 0;
	setp.ge.s32 	%p31, %r55, %r64;
	or.pred  	%p32, %p30, %p31;
	add.s32 	%r103, %r154, %r62;
	mul.wide.s32 	%rd27, %r103, 8;
	add.s64 	%rd5, %rd2, %rd27;
	@%p32 bra 	$L__BB1_27;
	mad.lo.s32 	%r104, %r154, %r63, %r139;
	mul.wide.s32 	%rd28, %r104, 4;
	add.s64 	%rd29, %rd3, %rd28;
	ld.global.u32 	%r105, [%rd29];
	cvt.rn.f64.u32 	%fd95, %r105;
	cvt.rzi.s32.f64 	%r106, %fd95;
	cvt.rn.f64.s32 	%fd96, %r106;
	ld.global.f64 	%fd97, [%rd5];
	fma.rn.f64 	%fd139, %fd97, %fd96, %fd139;
	add.f64 	%fd140, %fd140, %fd97;
$L__BB1_27:
	add.s32 	%r107, %r55, 1;
	setp.lt.s32 	%p33, %r107, 0;
	setp.ge.s32 	%p34, %r107, %r64;
	or.pred  	%p35, %p33, %p34;
	@%p35 bra 	$L__BB1_29;
	mad.lo.s32 	%r108, %r63, %r154, %r63;
	add.s32 	%r109, %r108, %r139;
	mul.wide.s32 	%rd30, %r109, 4;
	add.s64 	%rd31, %rd3, %rd30;
	ld.global.u32 	%r110, [%rd31];
	cvt.rn.f64.u32 	%fd98, %r110;
	cvt.rzi.s32.f64 	%r111, %fd98;
	cvt.rn.f64.s32 	%fd99, %r111;
	ld.global.f64 	%fd100, [%rd5+8];
	fma.rn.f64 	%fd139, %fd100, %fd99, %fd139;
	add.f64 	%fd140, %fd140, %fd100;
$L__BB1_29:
	add.s32 	%r112, %r55, 2;
	setp.lt.s32 	%p36, %r112, 0;
	setp.ge.s32 	%p37, %r112, %r64;
	or.pred  	%p38, %p36, %p37;
	@%p38 bra 	$L__BB1_31;
	add.s32 	%r113, %r154, 2;
	mad.lo.s32 	%r114, %r113, %r63, %r139;
	mul.wide.s32 	%rd32, %r114, 4;
	add.s64 	%rd33, %rd3, %rd32;
	ld.global.u32 	%r115, [%rd33];
	cvt.rn.f64.u32 	%fd101, %r115;
	cvt.rzi.s32.f64 	%r116, %fd101;
	cvt.rn.f64.s32 	%fd102, %r116;
	ld.global.f64 	%fd103, [%rd5+16];
	fma.rn.f64 	%fd139, %fd103, %fd102, %fd139;
	add.f64 	%fd140, %fd140, %fd103;
$L__BB1_31:
	add.s32 	%r117, %r55, 3;
	setp.lt.s32 	%p39, %r117, 0;
	setp.ge.s32 	%p40, %r117, %r64;
	or.pred  	%p41, %p39, %p40;
	@%p41 bra 	$L__BB1_33;
	add.s32 	%r118, %r154, 3;
	mad.lo.s32 	%r119, %r118, %r63, %r139;
	mul.wide.s32 	%rd34, %r119, 4;
	add.s64 	%rd35, %rd3, %rd34;
	ld.global.u32 	%r120, [%rd35];
	cvt.rn.f64.u32 	%fd104, %r120;
	cvt.rzi.s32.f64 	%r121, %fd104;
	cvt.rn.f64.s32 	%fd105, %r121;
	ld.global.f64 	%fd106, [%rd5+24];
	fma.rn.f64 	%fd139, %fd106, %fd105, %fd139;
	add.f64 	%fd140, %fd140, %fd106;
$L__BB1_33:
	add.s32 	%r154, %r154, 4;
$L__BB1_34:
	and.b32  	%r122, %r62, 1;
	setp.eq.b32 	%p42, %r122, 1;
	not.pred 	%p43, %p42;
	@%p43 bra 	$L__BB1_40;
	add.s32 	%r58, %r154, %r19;
	setp.lt.s32 	%p44, %r58, 0;
	setp.ge.s32 	%p45, %r58, %r64;
	or.pred  	%p46, %p44, %p45;
	add.s32 	%r123, %r154, %r62;
	mul.wide.s32 	%rd36, %r123, 8;
	add.s64 	%rd6, %rd2, %rd36;
	@%p46 bra 	$L__BB1_37;
	mad.lo.s32 	%r124, %r154, %r63, %r139;
	mul.wide.s32 	%rd37, %r124, 4;
	add.s64 	%rd38, %rd3, %rd37;
	ld.global.u32 	%r125, [%rd38];
	cvt.rn.f64.u32 	%fd107, %r125;
	cvt.rzi.s32.f64 	%r126, %fd107;
	cvt.rn.f64.s32 	%fd108, %r126;
	ld.global.f64 	%fd109, [%rd6];
	fma.rn.f64 	%fd139, %fd109, %fd108, %fd139;
	add.f64 	%fd140, %fd140, %fd109;
$L__BB1_37:
	add.s32 	%r127, %r58, 1;
	setp.lt.s32 	%p47, %r127, 0;
	setp.ge.s32 	%p48, %r127, %r64;
	or.pred  	%p49, %p47, %p48;
	@%p49 bra 	$L__BB1_39;
	mad.lo.s32 	%r128, %r63, %r154, %r63;
	add.s32 	%r129, %r128, %r139;
	mul.wide.s32 	%rd39, %r129, 4;
	add.s64 	%rd40, %rd3, %rd39;
	ld.global.u32 	%r130, [%rd40];
	cvt.rn.f64.u32 	%fd110, %r130;
	cvt.rzi.s32.f64 	%r131, %fd110;
	cvt.rn.f64.s32 	%fd111, %r131;
	ld.global.f64 	%fd112, [%rd6+8];
	fma.rn.f64 	%fd139, %fd112, %fd111, %fd139;
	add.f64 	%fd140, %fd140, %fd112;
$L__BB1_39:
	add.s32 	%r154, %r154, 2;
$L__BB1_40:
	add.s32 	%r132, %r154, %r19;
	setp.lt.s32 	%p50, %r132, 0;
	setp.ge.s32 	%p51, %r132, %r64;
	or.pred  	%p52, %p50, %p51;
	@%p52 bra 	$L__BB1_42;
	mad.lo.s32 	%r133, %r154, %r63, %r139;
	mul.wide.s32 	%rd41, %r133, 4;
	add.s64 	%rd42, %rd3, %rd41;
	ld.global.u32 	%r134, [%rd42];
	cvt.rn.f64.u32 	%fd113, %r134;
	cvt.rzi.s32.f64 	%r135, %fd113;
	cvt.rn.f64.s32 	%fd114, %r135;
	add.s32 	%r136, %r154, %r62;
	mul.wide.s32 	%rd43, %r136, 8;
	add.s64 	%rd44, %rd2, %rd43;
	ld.global.f64 	%fd115, [%rd44];
	fma.rn.f64 	%fd139, %fd115, %fd114, %fd139;
	add.f64 	%fd140, %fd140, %fd115;
$L__BB1_42:
	div.rn.f64 	%fd116, %fd139, %fd140;
	cvt.rzi.u32.f64 	%r137, %fd116;
	mul.wide.s32 	%rd45, %r139, 4;
	add.s64 	%rd46, %rd1, %rd45;
	st.global.u32 	[%rd46], %r137;
	add.s32 	%r139, %r139, %r5;
	setp.lt.s32 	%p53, %r139, %r3;
	@%p53 bra 	$L__BB1_4;
$L__BB1_43:
	ret;

}


// ===== COMPILED SASS (sm_100) =====

	.target	sm_100

	.elftype	@"ET_EXEC"


//--------------------- .note.nv.tkinfo           --------------------------
	.section	.note.nv.tkinfo,"",@"SHT_NOTE"
	.sectionflags	@"SHF_NOTE_NV_TKINFO"
	.tkinfo
        /*0018*/ 	.word	0x00000002
        /*0030*/ 	.string	""
        /*0030*/ 	.string	"ptxas"
        /*0030*/ 	.string	"Cuda compilation tools, release 13.0, V13.0.88"
        /*0030*/ 	.string	"Build cuda_13.0.r13.0/compiler.36424714_0"
        /*0030*/ 	.string	"-arch sm_100 -m 64 "



//--------------------- .note.nv.cuinfo           --------------------------
	.section	.note.nv.cuinfo,"",@"SHT_NOTE"
	.sectionflags	@"SHF_NOTE_NV_CUINFO"
        /*0018*/ 	.short	0x0002
        /*001a*/ 	.short	0x0064
        /*001c*/ 	.short	0x0082
	.zero		2


//--------------------- .nv.info                  --------------------------
	.section	.nv.info,"",@"SHT_CUDA_INFO"
	.align	4


	//----- nvinfo : EIATTR_REGCOUNT
	.align		4
        /*0000*/ 	.byte	0x04, 0x2f
        /*0002*/ 	.short	(.L_1 - .L_0)
	.align		4
.L_0:
        /*0004*/ 	.word	index@(_Z25global_gaussfilter_by_rowPjS_Pdiii)
        /*0008*/ 	.word	0x00000020


	//----- nvinfo : EIATTR_FRAME_SIZE
	.align		4
.L_1:
        /*000c*/ 	.byte	0x04, 0x11
        /*000e*/ 	.short	(.L_3 - .L_2)
	.align		4
.L_2:
        /*0010*/ 	.word	index@($__internal_1_$__cuda_sm20_div_rn_f64_full)
        /*0014*/ 	.word	0x00000000


	//----- nvinfo : EIATTR_FRAME_SIZE
	.align		4
.L_3:
        /*0018*/ 	.byte	0x04, 0x11
        /*001a*/ 	.short	(.L_5 - .L_4)
	.align		4
.L_4:
        /*001c*/ 	.word	index@(_Z25global_gaussfilter_by_rowPjS_Pdiii)
        /*0020*/ 	.word	0x00000000


	//----- nvinfo : EIATTR_REGCOUNT
	.align		4
.L_5:
        /*0024*/ 	.byte	0x04, 0x2f
        /*0026*/ 	.short	(.L_7 - .L_6)
	.align		4
.L_6:
        /*0028*/ 	.word	index@(_Z25global_gaussfilter_by_colPjS_Pdiii)
        /*002c*/ 	.word	0x00000020


	//----- nvinfo : EIATTR_FRAME_SIZE
	.align		4
.L_7:
        /*0030*/ 	.byte	0x04, 0x11
        /*0032*/ 	.short	(.L_9 - .L_8)
	.align		4
.L_8:
        /*0034*/ 	.word	index@($__internal_0_$__cuda_sm20_div_rn_f64_full)
        /*0038*/ 	.word	0x00000000


	//----- nvinfo : EIATTR_FRAME_SIZE
	.align		4
.L_9:
        /*003c*/ 	.byte	0x04, 0x11
        /*003e*/ 	.short	(.L_11 - .L_10)
	.align		4
.L_10:
        /*0040*/ 	.word	index@(_Z25global_gaussfilter_by_colPjS_Pdiii)
        /*0044*/ 	.word	0x00000000


	//----- nvinfo : EIATTR_MIN_STACK_SIZE
	.align		4
.L_11:
        /*0048*/ 	.byte	0x04, 0x12
        /*004a*/ 	.short	(.L_13 - .L_12)
	.align		4
.L_12:
        /*004c*/ 	.word	index@(_Z25global_gaussfilter_by_colPjS_Pdiii)
        /*0050*/ 	.word	0x00000000


	//----- nvinfo : EIATTR_MIN_STACK_SIZE
	.align		4
.L_13:
        /*0054*/ 	.byte	0x04, 0x12
        /*0056*/ 	.short	(.L_15 - .L_14)
	.align		4
.L_14:
        /*0058*/ 	.word	index@(_Z25global_gaussfilter_by_rowPjS_Pdiii)
        /*005c*/ 	.word	0x00000000
.L_15:


//--------------------- .nv.compat                --------------------------
	.section	.nv.compat,"",@"SHT_CUDA_COMPAT_INFO"
	.align	4
        /*0000*/ 	.byte	0x02, 0x09, 0x00, 0x00, 0x02, 0x02, 0x01, 0x00, 0x02, 0x05, 0x05, 0x00, 0x03, 0x07, 0x01, 0x01
        /*0010*/ 	.byte	0x02, 0x03, 0x00, 0x00, 0x02, 0x06, 0x01, 0x00, 0x04, 0x0b, 0x08, 0x00, 0x01, 0x00, 0x00, 0x00
        /*0020*/ 	.byte	0x00, 0x00, 0x00, 0x00


//--------------------- .nv.info._Z25global_gaussfilter_by_colPjS_Pdiii --------------------------
	.section	.nv.info._Z25global_gaussfilter_by_colPjS_Pdiii,"",@"SHT_CUDA_INFO"
	.sectionflags	@""
	.align	4


	//----- nvinfo : EIATTR_CUDA_API_VERSION
	.align		4
        /*0000*/ 	.byte	0x04, 0x37
        /*0002*/ 	.short	(.L_17 - .L_16)
.L_16:
        /*0004*/ 	.word	0x00000082


	//----- nvinfo : EIATTR_KPARAM_INFO
	.align		4
.L_17:
        /*0008*/ 	.byte	0x04, 0x17
        /*000a*/ 	.short	(.L_19 - .L_18)
.L_18:
        /*000c*/ 	.word	0x00000000
        /*0010*/ 	.short	0x0005
        /*0012*/ 	.short	0x0020
        /*0014*/ 	.byte	0x00, 0xf0, 0x11, 0x00


	//----- nvinfo : EIATTR_KPARAM_INFO
	.align		4
.L_19:
        /*0018*/ 	.byte	0x04, 0x17
        /*001a*/ 	.short	(.L_21 - .L_20)
.L_20:
        /*001c*/ 	.word	0x00000000
        /*0020*/ 	.short	0x0004
        /*0022*/ 	.short	0x001c
        /*0024*/ 	.byte	0x00, 0xf0, 0x11, 0x00


	//----- nvinfo : EIATTR_KPARAM_INFO
	.align		4
.L_21:
        /*0028*/ 	.byte	0x04, 0x17
        /*002a*/ 	.short	(.L_23 - .L_22)
.L_22:
        /*002c*/ 	.word	0x00000000
        /*0030*/ 	.short	0x0003
        /*0032*/ 	.short	0x0018
        /*0034*/ 	.byte	0x00, 0xf0, 0x11, 0x00


	//----- nvinfo : EIATTR_KPARAM_INFO
	.align		4
.L_23:
        /*0038*/ 	.byte	0x04, 0x17
        /*003a*/ 	.short	(.L_25 - .L_24)
.L_24:
        /*003c*/ 	.word	0x00000000
        /*0040*/ 	.short	0x0002
        /*0042*/ 	.short	0x0010
        /*0044*/ 	.byte	0x00, 0xf5, 0x21, 0x00


	//----- nvinfo : EIATTR_KPARAM_INFO
	.align		4
.L_25:
        /*0048*/ 	.byte	0x04, 0x17
        /*004a*/ 	.short	(.L_27 - .L_26)
.L_26:
        /*004c*/ 	.word	0x00000000
        /*0050*/ 	.short	0x0001
        /*0052*/ 	.short	0x0008
        /*0054*/ 	.byte	0x00, 0xf5, 0x21, 0x00


	//----- nvinfo : EIATTR_KPARAM_INFO
	.align		4
.L_27:
        /*0058*/ 	.byte	0x04, 0x17
        /*005a*/ 	.short	(.L_29 - .L_28)
.L_28:
        /*005c*/ 	.word	0x00000000
        /*0060*/ 	.short	0x0000
        /*0062*/ 	.short	0x0000
        /*0064*/ 	.byte	0x00, 0xf5, 0x21, 0x00


	//----- nvinfo : EIATTR_SPARSE_MMA_MASK
	.align		4
.L_29:
        /*0068*/ 	.byte	0x03, 0x50
        /*006a*/ 	.short	0x0000


	//----- nvinfo : EIATTR_MAXREG_COUNT
	.align		4
        /*006c*/ 	.byte	0x03, 0x1b
        /*006e*/ 	.short	0x00ff


	//----- nvinfo : EIATTR_MERCURY_ISA_VERSION
	.align		4
        /*0070*/ 	.byte	0x03, 0x5f
        /*0072*/ 	.short	0x0101


	//----- nvinfo : EIATTR_VRC_CTA_INIT_COUNT
	.align		4
        /*0074*/ 	.byte	0x02, 0x4a
	.zero		1
	.zero		1


	//----- nvinfo : EIATTR_EXIT_INSTR_OFFSETS
	.align		4
        /*0078*/ 	.byte	0x04, 0x1c
        /*007a*/ 	.short	(.L_31 - .L_30)


	//   ....[0]....
.L_30:
        /*007c*/ 	.word	0x00000090


	//   ....[1]....
        /*0080*/ 	.word	0x00000170


	//   ....[2]....
        /*0084*/ 	.word	0x00001590


	//----- nvinfo : EIATTR_CRS_STACK_SIZE
	.align		4
.L_31:
        /*0088*/ 	.byte	0x04, 0x1e
        /*008a*/ 	.short	(.L_33 - .L_32)
.L_32:
        /*008c*/ 	.word	0x00000000


	//----- nvinfo : EIATTR_CBANK_PARAM_SIZE
	.align		4
.L_33:
        /*0090*/ 	.byte	0x03, 0x19
        /*0092*/ 	.short	0x0024


	//----- nvinfo : EIATTR_PARAM_CBANK
	.align		4
        /*0094*/ 	.byte	0x04, 0x0a
        /*0096*/ 	.short	(.L_35 - .L_34)
	.align		4
.L_34:
        /*0098*/ 	.word	index@(.nv.constant0._Z25global_gaussfilter_by_colPjS_Pdiii)
        /*009c*/ 	.short	0x0380
        /*009e*/ 	.short	0x0024


	//----- nvinfo : EIATTR_SW_WAR
	.align		4
.L_35:
        /*00a0*/ 	.byte	0x04, 0x36
        /*00a2*/ 	.short	(.L_37 - .L_36)
.L_36:
        /*00a4*/ 	.word	0x00000008
.L_37:


//--------------------- .nv.info._Z25global_gaussfilter_by_rowPjS_Pdiii --------------------------
	.section	.nv.info._Z25global_gaussfilter_by_rowPjS_Pdiii,"",@"SHT_CUDA_INFO"
	.sectionflags	@""
	.align	4


	//----- nvinfo : EIATTR_CUDA_API_VERSION
	.align		4
        /*0000*/ 	.byte	0x04, 0x37
        /*0002*/ 	.short	(.L_39 - .L_38)
.L_38:
        /*0004*/ 	.word	0x00000082


	//----- nvinfo : EIATTR_KPARAM_INFO
	.align		4
.L_39:
        /*0008*/ 	.byte	0x04, 0x17
        /*000a*/ 	.short	(.L_41 - .L_40)
.L_40:
        /*000c*/ 	.word	0x00000000
        /*0010*/ 	.short	0x0005
        /*0012*/ 	.short	0x0020
        /*0014*/ 	.byte	0x00, 0xf0, 0x11, 0x00


	//----- nvinfo : EIATTR_KPARAM_INFO
	.align		4
.L_41:
        /*0018*/ 	.byte	0x04, 0x17
        /*001a*/ 	.short	(.L_43 - .L_42)
.L_42:
        /*001c*/ 	.word	0x00000000
        /*0020*/ 	.short	0x0004
        /*0022*/ 	.short	0x001c
        /*0024*/ 	.byte	0x00, 0xf0, 0x11, 0x00


	//----- nvinfo : EIATTR_KPARAM_INFO
	.align		4
.L_43:
        /*0028*/ 	.byte	0x04, 0x17
        /*002a*/ 	.short	(.L_45 - .L_44)
.L_44:
        /*002c*/ 	.word	0x00000000
        /*0030*/ 	.short	0x0003
        /*0032*/ 	.short	0x0018
        /*0034*/ 	.byte	0x00, 0xf0, 0x11, 0x00


	//----- nvinfo : EIATTR_KPARAM_INFO
	.align		4
.L_45:
        /*0038*/ 	.byte	0x04, 0x17
        /*003a*/ 	.short	(.L_47 - .L_46)
.L_46:
        /*003c*/ 	.word	0x00000000
        /*0040*/ 	.short	0x0002
        /*0042*/ 	.short	0x0010
        /*0044*/ 	.byte	0x00, 0xf5, 0x21, 0x00


	//----- nvinfo : EIATTR_KPARAM_INFO
	.align		4
.L_47:
        /*0048*/ 	.byte	0x04, 0x17
        /*004a*/ 	.short	(.L_49 - .L_48)
.L_48:
        /*004c*/ 	.word	0x00000000
        /*0050*/ 	.short	0x0001
        /*0052*/ 	.short	0x0008
        /*0054*/ 	.byte	0x00, 0xf5, 0x21, 0x00


	//----- nvinfo : EIATTR_KPARAM_INFO
	.align		4
.L_49:
        /*0058*/ 	.byte	0x04, 0x17
        /*005a*/ 	.short	(.L_51 - .L_50)
.L_50:
        /*005c*/ 	.word	0x00000000
        /*0060*/ 	.short	0x0000
        /*0062*/ 	.short	0x0000
        /*0064*/ 	.byte	0x00, 0xf5, 0x21, 0x00


	//----- nvinfo : EIATTR_SPARSE_MMA_MASK
	.align		4
.L_51:
        /*0068*/ 	.byte	0x03, 0x50
        /*006a*/ 	.short	0x0000


	//----- nvinfo : EIATTR_MAXREG_COUNT
	.align		4
        /*006c*/ 	.byte	0x03, 0x1b
        /*006e*/ 	.short	0x00ff


	//----- nvinfo : EIATTR_MERCURY_ISA_VERSION
	.align		4
        /*0070*/ 	.byte	0x03, 0x5f
        /*0072*/ 	.short	0x0101


	//----- nvinfo : EIATTR_VRC_CTA_INIT_COUNT
	.align		4
        /*0074*/ 	.byte	0x02, 0x4a
	.zero		1
	.zero		1


	//----- nvinfo : EIATTR_EXIT_INSTR_OFFSETS
	.align		4
        /*0078*/ 	.byte	0x04, 0x1c
        /*007a*/ 	.short	(.L_53 - .L_52)


	//   ....[0]....
.L_52:
        /*007c*/ 	.word	0x00000090


	//   ....[1]....
        /*0080*/ 	.word	0x00000190


	//   ....[2]....
        /*0084*/ 	.word	0x00001200


	//----- nvinfo : EIATTR_CRS_STACK_SIZE
	.align		4
.L_53:
        /*0088*/ 	.byte	0x04, 0x1e
        /*008a*/ 	.short	(.L_55 - .L_54)
.L_54:
        /*008c*/ 	.word	0x00000000


	//----- nvinfo : EIATTR_CBANK_PARAM_SIZE
	.align		4
.L_55:
        /*0090*/ 	.byte	0x03, 0x19
        /*0092*/ 	.short	0x0024


	//----- nvinfo : EIATTR_PARAM_CBANK
	.align		4
        /*0094*/ 	.byte	0x04, 0x0a
        /*0096*/ 	.short	(.L_57 - .L_56)
	.align		4
.L_56:
        /*0098*/ 	.word	index@(.nv.constant0._Z25global_gaussfilter_by_rowPjS_Pdiii)
        /*009c*/ 	.short	0x0380
        /*009e*/ 	.short	0x0024


	//----- nvinfo : EIATTR_SW_WAR
	.align		4
.L_57:
        /*00a0*/ 	.byte	0x04, 0x36
        /*00a2*/ 	.short	(.L_59 - .L_58)
.L_58:
        /*00a4*/ 	.word	0x00000008
.L_59:


//--------------------- .nv.callgraph             --------------------------
	.section	.nv.callgraph,"",@"SHT_CUDA_CALLGRAPH"
	.align	4
	.sectionentsize	8
	.align		4
        /*0000*/ 	.word	0x00000000
	.align		4
        /*0004*/ 	.word	0xffffffff
	.align		4
        /*0008*/ 	.word	0x00000000
	.align		4
        /*000c*/ 	.word	0xfffffffe
	.align		4
        /*0010*/ 	.word	0x00000000
	.align		4
        /*0014*/ 	.word	0xfffffffd
	.align		4
        /*0018*/ 	.word	0x00000000
	.align		4
        /*001c*/ 	.word	0xfffffffc


//--------------------- .text._Z25global_gaussfilter_by_colPjS_Pdiii --------------------------
	.section	.text._Z25global_gaussfilter_by_colPjS_Pdiii,"ax",@progbits
	.align	128
        .global         _Z25global_gaussfilter_by_colPjS_Pdiii
        .type           _Z25global_gaussfilter_by_colPjS_Pdiii,@function
        .size           _Z25global_gaussfilter_by_colPjS_Pdiii,(.L_x_33 - _Z25global_gaussfilter_by_colPjS_Pdiii)
        .other          _Z25global_gaussfilter_by_colPjS_Pdiii,@"STO_CUDA_ENTRY STV_DEFAULT"
_Z25global_gaussfilter_by_colPjS_Pdiii:
.text._Z25global_gaussfilter_by_colPjS_Pdiii:
[----:B------:R-:W-:Y:S01]  /*0000*/  LDC R1, c[0x0][0x37c] ;  /* 0x0000df00ff017b82 */ /* 0x000fe20000000800 */
[----:B------:R-:W0:Y:S01]  /*0010*/  S2R R0, SR_CTAID.X ;  /* 0x0000000000007919 */ /* 0x000e220000002500 */
[----:B------:R-:W1:Y:S01]  /*0020*/  LDCU UR4, c[0x0][0x3a0] ;  /* 0x00007400ff0477ac */ /* 0x000e620008000800 */
[----:B------:R-:W0:Y:S01]  /*0030*/  S2R R3, SR_TID.X ;  /* 0x0000000000037919 */ /* 0x000e220000002100 */
[----:B------:R-:W1:Y:S01]  /*0040*/  LDCU UR6, c[0x0][0x39c] ;  /* 0x00007380ff0677ac */ /* 0x000e620008000800 */
[----:B------:R-:W0:Y:S01]  /*0050*/  LDCU UR5, c[0x0][0x360] ;  /* 0x00006c00ff0577ac */ /* 0x000e220008000800 */
[----:B-1----:R-:W-:Y:S01]  /*0060*/  UIMAD UR4, UR4, UR6, URZ ;  /* 0x00000006040472a4 */ /* 0x002fe2000f8e02ff */
[----:B0-----:R-:W-:-:S05]  /*0070*/  IMAD R0, R0, UR5, R3 ;  /* 0x0000000500007c24 */ /* 0x001fca000f8e0203 */
[----:B------:R-:W-:-:S13]  /*0080*/  ISETP.GE.AND P0, PT, R0, UR4, PT ;  /* 0x0000000400007c0c */ /* 0x000fda000bf06270 */
[----:B------:R-:W-:Y:S05]  /*0090*/  @P0 EXIT ;  /* 0x000000000000094d */ /* 0x000fea0003800000 */
[----:B------:R-:W0:Y:S01]  /*00a0*/  LDCU UR7, c[0x0][0x398] ;  /* 0x00007300ff0777ac */ /* 0x000e220008000800 */
[----:B------:R-:W1:Y:S01]  /*00b0*/  LDCU UR6, c[0x0][0x370] ;  /* 0x00006e00ff0677ac */ /* 0x000e620008000800 */
[----:B------:R-:W2:Y:S01]  /*00c0*/  LDCU.64 UR10, c[0x0][0x358] ;  /* 0x00006b00ff0a77ac */ /* 0x000ea20008000a00 */
[----:B0-----:R-:W-:Y:S02]  /*00d0*/  UISETP.GT.AND UP0, UPT, UR7, -0x1, UPT ;  /* 0xffffffff0700788c */ /* 0x001fe4000bf04270 */
[----:B-1----:R-:W-:-:S07]  /*00e0*/  UIMAD UR5, UR5, UR6, URZ ;  /* 0x00000006050572a4 */ /* 0x002fce000f8e02ff */
[----:B--2---:R-:W-:Y:S05]  /*00f0*/  BRA.U UP0, `(.L_x_0) ;  /* 0x0000000100207547 */ /* 0x004fea000b800000 */
[----:B------:R-:W0:Y:S01]  /*0100*/  LDC.64 R4, c[0x0][0x388] ;  /* 0x0000e200ff047b82 */ /* 0x000e220000000a00 */
[----:B------:R-:W-:-:S07]  /*0110*/  IMAD.MOV.U32 R7, RZ, RZ, -0x80000000 ;  /* 0x80000000ff077424 */ /* 0x000fce00078e00ff */
.L_x_1:
[----:B0-----:R-:W-:-:S04]  /*0120*/  IMAD.WIDE R2, R0, 0x4, R4 ;  /* 0x0000000400027825 */ /* 0x001fc800078e0204 */
[----:B------:R-:W-:Y:S01]  /*0130*/  VIADD R0, R0, UR5 ;  /* 0x0000000500007c36 */ /* 0x000fe20008000000 */
[----:B------:R1:W-:Y:S04]  /*0140*/  STG.E desc[UR10][R2.64], R7 ;  /* 0x0000000702007986 */ /* 0x0003e8000c10190a */
[----:B------:R-:W-:-:S13]  /*0150*/  ISETP.GE.AND P0, PT, R0, UR4, PT ;  /* 0x0000000400007c0c */ /* 0x000fda000bf06270 */
[----:B-1----:R-:W-:Y:S05]  /*0160*/  @!P0 BRA `(.L_x_1) ;  /* 0xfffffffc00ec8947 */ /* 0x002fea000383ffff */
[----:B------:R-:W-:Y:S05]  /*0170*/  EXIT ;  /* 0x000000000000794d */ /* 0x000fea0003800000 */
.L_x_0:
[----:B------:R-:W-:Y:S01]  /*0180*/  USHF.L.U32 UR6, UR7, 0x1, URZ ;  /* 0x0000000107067899 */ /* 0x000fe200080006ff */
[----:B------:R-:W0:Y:S03]  /*0190*/  LDCU UR9, c[0x0][0x3a0] ;  /* 0x00007400ff0977ac */ /* 0x000e260008000800 */
[----:B------:R-:W-:Y:S01]  /*01a0*/  ULOP3.LUT UR7, UR6, 0xfffffff8, URZ, 0xc0, !UPT ;  /* 0xfffffff806077892 */ /* 0x000fe2000f8ec0ff */
[----:B------:R-:W1:Y:S01]  /*01b0*/  LDCU UR14, c[0x0][0x39c] ;  /* 0x00007380ff0e77ac */ /* 0x000e620008000800 */
[----:B------:R-:W-:Y:S02]  /*01c0*/  ULOP3.LUT UR6, UR6, 0x6, URZ, 0xc0, !UPT ;  /* 0x0000000606067892 */ /* 0x000fe4000f8ec0ff */
[----:B------:R-:W-:-:S12]  /*01d0*/  UIADD3 UR7, UPT, UPT, -UR7, URZ, URZ ;  /* 0x000000ff07077290 */ /* 0x000fd8000fffe1ff */
.L_x_10:
[----:B------:R-:W2:Y:S01]  /*01e0*/  LDCU.64 UR12, c[0x0][0x398] ;  /* 0x00007300ff0c77ac */ /* 0x000ea20008000a00 */
[----:B------:R-:W-:Y:S02]  /*01f0*/  CS2R R12, SRZ ;  /* 0x00000000000c7805 */ /* 0x000fe4000001ff00 */
[----:B------:R-:W-:Y:S01]  /*0200*/  CS2R R10, SRZ ;  /* 0x00000000000a7805 */ /* 0x000fe2000001ff00 */
[----:B------:R-:W3:Y:S01]  /*0210*/  LDCU UR8, c[0x0][0x398] ;  /* 0x00007300ff0877ac */ /* 0x000ee20008000800 */
[----:B--2---:R-:W-:Y:S01]  /*0220*/  IMAD.U32 R15, RZ, RZ, UR13 ;  /* 0x0000000dff0f7e24 */ /* 0x004fe2000f8e00ff */
[----:B------:R-:W-:Y:S02]  /*0230*/  UISETP.GE.U32.AND UP0, UPT, UR12, 0x4, UPT ;  /* 0x000000040c00788c */ /* 0x000fe4000bf06070 */
[----:B---3--:R-:W-:Y:S02]  /*0240*/  UIADD3 UR13, UPT, UPT, -UR8, URZ, URZ ;  /* 0x000000ff080d7290 */ /* 0x008fe4000fffe1ff */
[----:B------:R-:W-:-:S04]  /*0250*/  IABS R5, R15 ;  /* 0x0000000f00057213 */ /* 0x000fc80000000000 */
[----:B------:R-:W2:Y:S01]  /*0260*/  I2F.RP R4, R5 ;  /* 0x0000000500047306 */ /* 0x000ea20000209400 */
[----:B------:R-:W-:-:S07]  /*0270*/  IMAD.U32 R14, RZ, RZ, UR13 ;  /* 0x0000000dff0e7e24 */ /* 0x000fce000f8e00ff */
[----:B--2---:R-:W2:Y:S02]  /*0280*/  MUFU.RCP R4, R4 ;  /* 0x0000000400047308 */ /* 0x004ea40000001000 */
[----:B--2---:R-:W-:-:S06]  /*0290*/  VIADD R2, R4, 0xffffffe ;  /* 0x0ffffffe04027836 */ /* 0x004fcc0000000000 */
[----:B------:R2:W3:Y:S02]  /*02a0*/  F2I.FTZ.U32.TRUNC.NTZ R3, R2 ;  /* 0x0000000200037305 */ /* 0x0004e4000021f000 */
[----:B--2---:R-:W-:Y:S01]  /*02b0*/  IMAD.MOV.U32 R2, RZ, RZ, RZ ;  /* 0x000000ffff027224 */ /* 0x004fe200078e00ff */
[----:B---3--:R-:W-:-:S05]  /*02c0*/  IADD3 R6, PT, PT, RZ, -R3, RZ ;  /* 0x80000003ff067210 */ /* 0x008fca0007ffe0ff */
[----:B------:R-:W-:Y:S01]  /*02d0*/  IMAD R7, R6, R5, RZ ;  /* 0x0000000506077224 */ /* 0x000fe200078e02ff */
[----:B------:R-:W-:-:S03]  /*02e0*/  IABS R6, R0 ;  /* 0x0000000000067213 */ /* 0x000fc60000000000 */
[----:B------:R-:W-:Y:S01]  /*02f0*/  IMAD.HI.U32 R3, R3, R7, R2 ;  /* 0x0000000703037227 */ /* 0x000fe200078e0002 */
[----:B------:R-:W-:-:S04]  /*0300*/  LOP3.LUT R2, R0, R15, RZ, 0x3c, !PT ;  /* 0x0000000f00027212 */ /* 0x000fc800078e3cff */
[----:B------:R-:W-:Y:S01]  /*0310*/  ISETP.GE.AND P2, PT, R2, RZ, PT ;  /* 0x000000ff0200720c */ /* 0x000fe20003f46270 */
[----:B------:R-:W-:-:S04]  /*0320*/  IMAD.HI.U32 R3, R3, R6, RZ ;  /* 0x0000000603037227 */ /* 0x000fc800078e00ff */
[----:B------:R-:W-:-:S04]  /*0330*/  IMAD.MOV R4, RZ, RZ, -R3 ;  /* 0x000000ffff047224 */ /* 0x000fc800078e0a03 */
[----:B------:R-:W-:-:S05]  /*0340*/  IMAD R4, R5, R4, R6 ;  /* 0x0000000405047224 */ /* 0x000fca00078e0206 */
[----:B------:R-:W-:-:S13]  /*0350*/  ISETP.GT.U32.AND P1, PT, R5, R4, PT ;  /* 0x000000040500720c */ /* 0x000fda0003f24070 */
[----:B------:R-:W-:Y:S01]  /*0360*/  @!P1 IMAD.IADD R4, R4, 0x1, -R5 ;  /* 0x0000000104049824 */ /* 0x000fe200078e0a05 */
[----:B------:R-:W-:Y:S02]  /*0370*/  @!P1 IADD3 R3, PT, PT, R3, 0x1, RZ ;  /* 0x0000000103039810 */ /* 0x000fe40007ffe0ff */
[----:B------:R-:W-:Y:S02]  /*0380*/  ISETP.NE.AND P1, PT, R15, RZ, PT ;  /* 0x000000ff0f00720c */ /* 0x000fe40003f25270 */
[----:B------:R-:W-:-:S13]  /*0390*/  ISETP.GE.U32.AND P0, PT, R4, R5, PT ;  /* 0x000000050400720c */ /* 0x000fda0003f06070 */
[----:B------:R-:W-:-:S04]  /*03a0*/  @P0 VIADD R3, R3, 0x1 ;  /* 0x0000000103030836 */ /* 0x000fc80000000000 */
[----:B------:R-:W-:Y:S01]  /*03b0*/  @!P2 IMAD.MOV R3, RZ, RZ, -R3 ;  /* 0x000000ffff03a224 */ /* 0x000fe200078e0a03 */
[----:B------:R-:W-:Y:S01]  /*03c0*/  @!P1 LOP3.LUT R3, RZ, R15, RZ, 0x33, !PT ;  /* 0x0000000fff039212 */ /* 0x000fe200078e33ff */
[----:B------:R-:W-:Y:S06]  /*03d0*/  BRA.U !UP0, `(.L_x_2) ;  /* 0x00000009081c7547 */ /* 0x000fec000b800000 */
[----:B------:R-:W-:Y:S01]  /*03e0*/  UIADD3 UR13, UPT, UPT, -UR8, 0x7, URZ ;  /* 0x00000007080d7890 */ /* 0x000fe2000fffe1ff */
[----:B------:R-:W-:Y:S01]  /*03f0*/  IADD3 R5, PT, PT, -R15, RZ, RZ ;  /* 0x000000ff0f057210 */ /* 0x000fe20007ffe1ff */
[----:B------:R-:W-:Y:S01]  /*0400*/  UIADD3 UR15, UPT, UPT, -UR8, 0x6, URZ ;  /* 0x00000006080f7890 */ /* 0x000fe2000fffe1ff */
[----:B------:R-:W-:Y:S01]  /*0410*/  VIADD R6, R3, -UR12 ;  /* 0x8000000c03067c36 */ /* 0x000fe20008000000 */
[----:B------:R-:W-:Y:S01]  /*0420*/  UIADD3 UR16, UPT, UPT, -UR8, 0x5, URZ ;  /* 0x0000000508107890 */ /* 0x000fe2000fffe1ff */
[----:B------:R-:W-:Y:S01]  /*0430*/  IMAD.MOV.U32 R2, RZ, RZ, 0x3 ;  /* 0x00000003ff027424 */ /* 0x000fe200078e00ff */
[----:B------:R-:W-:Y:S01]  /*0440*/  UIADD3 UR17, UPT, UPT, -UR8, 0x4, URZ ;  /* 0x0000000408117890 */ /* 0x000fe2000fffe1ff */
[--C-:B------:R-:W-:Y:S01]  /*0450*/  IMAD R4, R5, UR12, R0.reuse ;  /* 0x0000000c05047c24 */ /* 0x100fe2000f8e0200 */
[----:B------:R-:W-:Y:S01]  /*0460*/  UIADD3 UR18, UPT, UPT, -UR8, 0x2, URZ ;  /* 0x0000000208127890 */ /* 0x000fe2000fffe1ff */
[----:B------:R-:W-:Y:S01]  /*0470*/  IMAD.U32 R26, RZ, RZ, UR7 ;  /* 0x00000007ff1a7e24 */ /* 0x000fe2000f8e00ff */
[----:B------:R-:W-:Y:S01]  /*0480*/  UIADD3 UR19, UPT, UPT, -UR8, 0x1, URZ ;  /* 0x0000000108137890 */ /* 0x000fe2000fffe1ff */
[----:B------:R-:W-:Y:S01]  /*0490*/  CS2R R12, SRZ ;  /* 0x00000000000c7805 */ /* 0x000fe2000001ff00 */
[----:B------:R-:W-:Y:S01]  /*04a0*/  UIADD3 UR8, UPT, UPT, -UR8, 0x3, URZ ;  /* 0x0000000308087890 */ /* 0x000fe2000fffe1ff */
[----:B------:R-:W-:-:S02]  /*04b0*/  IMAD R8, R15, UR13, R0 ;  /* 0x0000000d0f087c24 */ /* 0x000fc4000f8e0200 */
[C-C-:B------:R-:W-:Y:S02]  /*04c0*/  IMAD R9, R15.reuse, UR15, R0.reuse ;  /* 0x0000000f0f097c24 */ /* 0x140fe4000f8e0200 */
[C-C-:B------:R-:W-:Y:S01]  /*04d0*/  IMAD R22, R15.reuse, UR16, R0.reuse ;  /* 0x000000100f167c24 */ /* 0x140fe2000f8e0200 */
[----:B------:R-:W-:Y:S01]  /*04e0*/  MOV R25, UR8 ;  /* 0x0000000800197c02 */ /* 0x000fe20008000f00 */
[C-C-:B------:R-:W-:Y:S02]  /*04f0*/  IMAD R23, R15.reuse, UR17, R0.reuse ;  /* 0x000000110f177c24 */ /* 0x140fe4000f8e0200 */
[C-C-:B------:R-:W-:Y:S02]  /*0500*/  IMAD R24, R15.reuse, UR8, R0.reuse ;  /* 0x000000080f187c24 */ /* 0x140fe4000f8e0200 */
[C-C-:B------:R-:W-:Y:S02]  /*0510*/  IMAD R7, R15.reuse, UR18, R0.reuse ;  /* 0x000000120f077c24 */ /* 0x140fe4000f8e0200 */
[----:B------:R-:W-:-:S07]  /*0520*/  IMAD R5, R15, UR19, R0 ;  /* 0x000000130f057c24 */ /* 0x000fce000f8e0200 */
.L_x_3:
[----:B0-----:R-:W-:-:S04]  /*0530*/  ISETP.GE.AND P0, PT, R6, UR9, PT ;  /* 0x0000000906007c0c */ /* 0x001fc8000bf06270 */
[----:B------:R-:W-:-:S13]  /*0540*/  ISETP.LT.OR P2, PT, R6, RZ, P0 ;  /* 0x000000ff0600720c */ /* 0x000fda0000741670 */
[----:B------:R-:W0:Y:S02]  /*0550*/  @!P2 LDC.64 R14, c[0x0][0x380] ;  /* 0x0000e000ff0eab82 */ /* 0x000e240000000a00 */
[----:B0-----:R-:W-:-:S06]  /*0560*/  @!P2 IMAD.WIDE R20, R4, 0x4, R14 ;  /* 0x000000040414a825 */ /* 0x001fcc00078e020e */
[----:B------:R-:W0:Y:S01]  /*0570*/  LDC.64 R14, c[0x0][0x390] ;  /* 0x0000e400ff0e7b82 */ /* 0x000e220000000a00 */
[----:B------:R-:W2:Y:S01]  /*0580*/  @!P2 LDG.E R27, desc[UR10][R20.64] ;  /* 0x0000000a141ba981 */ /* 0x000ea2000c1e1900 */
[----:B------:R-:W-:-:S04]  /*0590*/  VIADD R17, R2, 0xfffffffd ;  /* 0xfffffffd02117836 */ /* 0x000fc80000000000 */
[----:B0-----:R-:W-:-:S05]  /*05a0*/  IMAD.WIDE R14, R17, 0x8, R14 ;  /* 0x00000008110e7825 */ /* 0x001fca00078e020e */
[----:B------:R-:W3:Y:S01]  /*05b0*/  @!P2 LDG.E.64 R18, desc[UR10][R14.64] ;  /* 0x0000000a0e12a981 */ /* 0x000ee2000c1e1b00 */
[----:B------:R-:W-:-:S05]  /*05c0*/  VIADD R16, R6, 0x1 ;  /* 0x0000000106107836 */ /* 0x000fca0000000000 */
[----:B------:R-:W-:-:S04]  /*05d0*/  ISETP.GE.AND P0, PT, R16, UR9, PT ;  /* 0x0000000910007c0c */ /* 0x000fc8000bf06270 */
[----:B------:R-:W-:-:S13]  /*05e0*/  ISETP.LT.OR P0, PT, R16, RZ, P0 ;  /* 0x000000ff1000720c */ /* 0x000fda0000701670 */
[----:B------:R-:W0:Y:S02]  /*05f0*/  @!P0 LDC.64 R16, c[0x0][0x380] ;  /* 0x0000e000ff108b82 */ /* 0x000e240000000a00 */
[----:B0-----:R-:W-:-:S06]  /*0600*/  @!P0 IMAD.WIDE R28, R5, 0x4, R16 ;  /* 0x00000004051c8825 */ /* 0x001fcc00078e0210 */
[----:B------:R-:W4:Y:S01]  /*0610*/  @!P0 LDG.E R28, desc[UR10][R28.64] ;  /* 0x0000000a1c1c8981 */ /* 0x000f22000c1e1900 */
[----:B--2---:R-:W0:Y:S08]  /*0620*/  @!P2 I2F.F64.U32 R20, R27 ;  /* 0x0000001b0014a312 */ /* 0x004e300000201800 */
[----:B0-----:R-:W0:Y:S08]  /*0630*/  @!P2 F2I.F64.TRUNC R16, R20 ;  /* 0x000000140010a311 */ /* 0x001e30000030d100 */
[----:B0-----:R-:W3:Y:S02]  /*0640*/  @!P2 I2F.F64 R16, R16 ;  /* 0x000000100010a312 */ /* 0x001ee40000201c00 */
[----:B---3--:R-:W-:Y:S01]  /*0650*/  @!P2 DFMA R10, R16, R18, R10 ;  /* 0x00000012100aa22b */ /* 0x008fe2000000000a */
[----:B------:R-:W2:Y:S01]  /*0660*/  @!P0 LDG.E.64 R16, desc[UR10][R14.64+0x8] ;  /* 0x0000080a0e108981 */ /* 0x000ea2000c1e1b00 */
[----:B------:R-:W-:Y:S01]  /*0670*/  VIADD R20, R6, 0x2 ;  /* 0x0000000206147836 */ /* 0x000fe20000000000 */
[----:B------:R-:W-:-:S04]  /*0680*/  @!P2 DADD R12, R12, R18 ;  /* 0x000000000c0ca229 */ /* 0x000fc80000000012 */
[----:B------:R-:W-:-:S04]  /*0690*/  ISETP.GE.AND P1, PT, R20, UR9, PT ;  /* 0x0000000914007c0c */ /* 0x000fc8000bf26270 */
[----:B------:R-:W-:-:S13]  /*06a0*/  ISETP.LT.OR P1, PT, R20, RZ, P1 ;  /* 0x000000ff1400720c */ /* 0x000fda0000f21670 */
[----:B------:R-:W0:Y:S01]  /*06b0*/  @!P1 LDC.64 R18, c[0x0][0x380] ;  /* 0x0000e000ff129b82 */ /* 0x000e220000000a00 */
[----:B----4-:R-:W3:Y:S01]  /*06c0*/  @!P0 I2F.F64.U32 R28, R28 ;  /* 0x0000001c001c8312 */ /* 0x010ee20000201800 */
[----:B0-----:R-:W-:-:S05]  /*06d0*/  @!P1 IMAD.WIDE R20, R7, 0x4, R18 ;  /* 0x0000000407149825 */ /* 0x001fca00078e0212 */
[----:B------:R0:W4:Y:S02]  /*06e0*/  @!P1 LDG.E R27, desc[UR10][R20.64] ;  /* 0x0000000a141b9981 */ /* 0x000124000c1e1900 */
[----:B---3--:R-:W3:Y:S08]  /*06f0*/  @!P0 F2I.F64.TRUNC R18, R28 ;  /* 0x0000001c00128311 */ /* 0x008ef0000030d100 */
[----:B---3--:R-:W2:Y:S01]  /*0700*/  @!P0 I2F.F64 R18, R18 ;  /* 0x0000001200128312 */ /* 0x008ea20000201c00 */
[----:B0-----:R-:W-:-:S04]  /*0710*/  IADD3 R20, PT, PT, R6, 0x3, RZ ;  /* 0x0000000306147810 */ /* 0x001fc80007ffe0ff */
[----:B------:R-:W-:-:S04]  /*0720*/  ISETP.GE.AND P2, PT, R20, UR9, PT ;  /* 0x0000000914007c0c */ /* 0x000fc8000bf46270 */
[----:B------:R-:W-:Y:S01]  /*0730*/  ISETP.LT.OR P2, PT, R20, RZ, P2 ;  /* 0x000000ff1400720c */ /* 0x000fe20001741670 */
[----:B--2---:R-:W-:Y:S01]  /*0740*/  @!P0 DFMA R10, R18, R16, R10 ;  /* 0x00000010120a822b */ /* 0x004fe2000000000a */
[----:B------:R-:W2:Y:S01]  /*0750*/  @!P1 LDG.E.64 R18, desc[UR10][R14.64+0x10] ;  /* 0x0000100a0e129981 */ /* 0x000ea2000c1e1b00 */
[----:B------:R-:W-:-:S10]  /*0760*/  @!P0 DADD R12, R12, R16 ;  /* 0x000000000c0c8229 */ /* 0x000fd40000000010 */
[----:B------:R-:W0:Y:S02]  /*0770*/  @!P2 LDC.64 R16, c[0x0][0x380] ;  /* 0x0000e000ff10ab82 */ /* 0x000e240000000a00 */
[----:B0-----:R-:W-:-:S06]  /*0780*/  @!P2 IMAD.WIDE R20, R24, 0x4, R16 ;  /* 0x000000041814a825 */ /* 0x001fcc00078e0210 */
[----:B------:R0:W3:Y:S01]  /*0790*/  @!P2 LDG.E R20, desc[UR10][R20.64] ;  /* 0x0000000a1414a981 */ /* 0x0000e2000c1e1900 */
[----:B----4-:R-:W4:Y:S08]  /*07a0*/  @!P1 I2F.F64.U32 R28, R27 ;  /* 0x0000001b001c9312 */ /* 0x010f300000201800 */
[----:B----4-:R-:W4:Y:S08]  /*07b0*/  @!P1 F2I.F64.TRUNC R16, R28 ;  /* 0x0000001c00109311 */ /* 0x010f30000030d100 */
[----:B----4-:R-:W2:Y:S01]  /*07c0*/  @!P1 I2F.F64 R16, R16 ;  /* 0x0000001000109312 */ /* 0x010ea20000201c00 */
[----:B0-----:R-:W-:-:S05]  /*07d0*/  VIADD R21, R6, 0x4 ;  /* 0x0000000406157836 */ /* 0x001fca0000000000 */
[C---:B------:R-:W-:Y:S01]  /*07e0*/  ISETP.GE.AND P0, PT, R21.reuse, UR9, PT ;  /* 0x0000000915007c0c */ /* 0x040fe2000bf06270 */
[----:B--2---:R-:W-:Y:S01]  /*07f0*/  @!P1 DFMA R10, R16, R18, R10 ;  /* 0x00000012100a922b */ /* 0x004fe2000000000a */
[----:B------:R-:W2:Y:S02]  /*0800*/  @!P2 LDG.E.64 R16, desc[UR10][R14.64+0x18] ;  /* 0x0000180a0e10a981 */ /* 0x000ea4000c1e1b00 */
[----:B------:R-:W-:Y:S01]  /*0810*/  ISETP.LT.OR P3, PT, R21, RZ, P0 ;  /* 0x000000ff1500720c */ /* 0x000fe20000761670 */
[----:B------:R-:W-:-:S12]  /*0820*/  @!P1 DADD R12, R12, R18 ;  /* 0x000000000c0c9229 */ /* 0x000fd80000000012 */
[----:B------:R-:W0:Y:S01]  /*0830*/  @!P3 LDC.64 R18, c[0x0][0x380] ;  /* 0x0000e000ff12bb82 */ /* 0x000e220000000a00 */
[----:B---3--:R-:W3:Y:S01]  /*0840*/  @!P2 I2F.F64.U32 R20, R20 ;  /* 0x000000140014a312 */ /* 0x008ee20000201800 */
[----:B0-----:R-:W-:-:S05]  /*0850*/  @!P3 IMAD.WIDE R28, R23, 0x4, R18 ;  /* 0x00000004171cb825 */ /* 0x001fca00078e0212 */
[----:B------:R0:W4:Y:S02]  /*0860*/  @!P3 LDG.E R27, desc[UR10][R28.64] ;  /* 0x0000000a1c1bb981 */ /* 0x000124000c1e1900 */
[----:B---3--:R-:W3:Y:S08]  /*0870*/  @!P2 F2I.F64.TRUNC R18, R20 ;  /* 0x000000140012a311 */ /* 0x008ef0000030d100 */
[----:B---3--:R-:W2:Y:S01]  /*0880*/  @!P2 I2F.F64 R18, R18 ;  /* 0x000000120012a312 */ /* 0x008ea20000201c00 */
[----:B------:R-:W-:-:S05]  /*0890*/  VIADD R21, R6, 0x5 ;  /* 0x0000000506157836 */ /* 0x000fca0000000000 */
        /* <DEDUP_REMOVED lines=10> */
[----:B----4-:R-:W2:Y:S02]  /*0940*/  @!P3 I2F.F64 R16, R16 ;  /* 0x000000100010b312 */ /* 0x010ea40000201c00 */
[----:B--2---:R-:W-:Y:S01]  /*0950*/  @!P3 DFMA R10, R16, R18, R10 ;  /* 0x00000012100ab22b */ /* 0x004fe2000000000a */
[----:B------:R-:W2:Y:S01]  /*0960*/  @!P0 LDG.E.64 R16, desc[UR10][R14.64+0x28] ;  /* 0x0000280a0e108981 */ /* 0x000ea2000c1e1b00 */
[----:B0-----:R-:W-:Y:S01]  /*0970*/  VIADD R29, R6, 0x6 ;  /* 0x00000006061d7836 */ /* 0x001fe20000000000 */
[----:B------:R-:W-:-:S04]  /*0980*/  @!P3 DADD R12, R12, R18 ;  /* 0x000000000c0cb229 */ /* 0x000fc80000000012 */
[----:B------:R-:W-:-:S04]  /*0990*/  ISETP.GE.AND P1, PT, R29, UR9, PT ;  /* 0x000000091d007c0c */ /* 0x000fc8000bf26270 */
[----:B------:R-:W-:Y:S02]  /*09a0*/  ISETP.LT.OR P1, PT, R29, RZ, P1 ;  /* 0x000000ff1d00720c */ /* 0x000fe40000f21670 */
[----:B------:R-:W-:-:S04]  /*09b0*/  IADD3 R29, PT, PT, R6, 0x7, RZ ;  /* 0x00000007061d7810 */ /* 0x000fc80007ffe0ff */
[----:B------:R-:W-:-:S04]  /*09c0*/  ISETP.GE.AND P2, PT, R29, UR9, PT ;  /* 0x000000091d007c0c */ /* 0x000fc8000bf46270 */
[----:B------:R-:W-:Y:S01]  /*09d0*/  ISETP.LT.OR P2, PT, R29, RZ, P2 ;  /* 0x000000ff1d00720c */ /* 0x000fe20001741670 */
[----:B---3--:R0:W3:-:S12]  /*09e0*/  @!P0 I2F.F64.U32 R20, R28 ;  /* 0x0000001c00148312 */ /* 0x0080d80000201800 */
[----:B0-----:R-:W4:Y:S01]  /*09f0*/  @!P2 LDG.E.64 R28, desc[UR10][R14.64+0x38] ;  /* 0x0000380a0e1ca981 */ /* 0x001f22000c1e1b00 */
[----:B---3--:R0:W3:Y:S02]  /*0a00*/  @!P0 F2I.F64.TRUNC R27, R20 ;  /* 0x00000014001b8311 */ /* 0x0080e4000030d100 */
[----:B0-----:R-:W0:Y:S06]  /*0a10*/  @!P2 LDC.64 R20, c[0x0][0x380] ;  /* 0x0000e000ff14ab82 */ /* 0x001e2c0000000a00 */
[----:B---3--:R-:W2:Y:S01]  /*0a20*/  @!P0 I2F.F64 R18, R27 ;  /* 0x0000001b00128312 */ /* 0x008ea20000201c00 */
[----:B0-----:R-:W-:-:S06]  /*0a30*/  @!P2 IMAD.WIDE R20, R8, 0x4, R20 ;  /* 0x000000040814a825 */ /* 0x001fcc00078e0214 */
[----:B------:R-:W3:Y:S01]  /*0a40*/  @!P2 LDG.E R20, desc[UR10][R20.64] ;  /* 0x0000000a1414a981 */ /* 0x000ee2000c1e1900 */
[----:B--2---:R-:W-:Y:S01]  /*0a50*/  @!P0 DFMA R10, R18, R16, R10 ;  /* 0x00000010120a822b */ /* 0x004fe2000000000a */
[----:B------:R-:W0:Y:S02]  /*0a60*/  @!P1 LDC.64 R18, c[0x0][0x380] ;  /* 0x0000e000ff129b82 */ /* 0x000e240000000a00 */
[----:B0-----:R-:W-:-:S06]  /*0a70*/  @!P1 IMAD.WIDE R18, R9, 0x4, R18 ;  /* 0x0000000409129825 */ /* 0x001fcc00078e0212 */
[----:B------:R-:W2:Y:S01]  /*0a80*/  @!P1 LDG.E R18, desc[UR10][R18.64] ;  /* 0x0000000a12129981 */ /* 0x000ea2000c1e1900 */
[----:B------:R-:W-:-:S03]  /*0a90*/  @!P0 DADD R12, R12, R16 ;  /* 0x000000000c0c8229 */ /* 0x000fc60000000010 */
[----:B------:R0:W5:Y:S01]  /*0aa0*/  @!P1 LDG.E.64 R16, desc[UR10][R14.64+0x30] ;  /* 0x0000300a0e109981 */ /* 0x000162000c1e1b00 */
[----:B------:R-:W-:-:S05]  /*0ab0*/  VIADD R26, R26, 0x8 ;  /* 0x000000081a1a7836 */ /* 0x000fca0000000000 */
[----:B------:R-:W-:Y:S01]  /*0ac0*/  ISETP.NE.AND P0, PT, R26, RZ, PT ;  /* 0x000000ff1a00720c */ /* 0x000fe20003f05270 */
[----:B---3--:R-:W3:Y:S08]  /*0ad0*/  @!P2 I2F.F64.U32 R20, R20 ;  /* 0x000000140014a312 */ /* 0x008ef00000201800 */
[----:B---3--:R-:W-:Y:S01]  /*0ae0*/  @!P2 F2I.F64.TRUNC R21, R20 ;  /* 0x000000140015a311 */ /* 0x008fe2000030d100 */
[----:B------:R-:W-:Y:S01]  /*0af0*/  VIADD R25, R25, 0x8 ;  /* 0x0000000819197836 */ /* 0x000fe20000000000 */
[----:B------:R-:W-:Y:S01]  /*0b00*/  IADD3 R2, PT, PT, R2, 0x8, RZ ;  /* 0x0000000802027810 */ /* 0x000fe20007ffe0ff */
[----:B------:R-:W-:-:S05]  /*0b10*/  VIADD R6, R6, 0x8 ;  /* 0x0000000806067836 */ /* 0x000fca0000000000 */
[----:B--2---:R-:W2:Y:S08]  /*0b20*/  @!P1 I2F.F64.U32 R18, R18 ;  /* 0x0000001200129312 */ /* 0x004eb00000201800 */
[----:B--2---:R-:W0:Y:S08]  /*0b30*/  @!P1 F2I.F64.TRUNC R27, R18 ;  /* 0x00000012001b9311 */ /* 0x004e30000030d100 */
[----:B0-----:R-:W0:Y:S01]  /*0b40*/  @!P1 I2F.F64 R14, R27 ;  /* 0x0000001b000e9312 */ /* 0x001e220000201c00 */
[----:B-----5:R-:W-:-:S02]  /*0b50*/  @!P1 DADD R12, R12, R16 ;  /* 0x000000000c0c9229 */ /* 0x020fc40000000010 */
[----:B0-----:R-:W-:-:S05]  /*0b60*/  @!P1 DFMA R10, R14, R16, R10 ;  /* 0x000000100e0a922b */ /* 0x001fca000000000a */
[----:B------:R-:W0:Y:S01]  /*0b70*/  @!P2 I2F.F64 R14, R21 ;  /* 0x00000015000ea312 */ /* 0x000e220000201c00 */
[----:B----4-:R-:W-:Y:S02]  /*0b80*/  @!P2 DADD R12, R12, R28 ;  /* 0x000000000c0ca229 */ /* 0x010fe4000000001c */
[----:B0-----:R-:W-:Y:S01]  /*0b90*/  @!P2 DFMA R10, R14, R28, R10 ;  /* 0x0000001c0e0aa22b */ /* 0x001fe2000000000a */
[----:B-1----:R-:W-:-:S04]  /*0ba0*/  IMAD.U32 R15, RZ, RZ, UR14 ;  /* 0x0000000eff0f7e24 */ /* 0x002fc8000f8e00ff */
[C---:B------:R-:W-:Y:S01]  /*0bb0*/  IMAD R4, R15.reuse, 0x8, R4 ;  /* 0x000000080f047824 */ /* 0x040fe200078e0204 */
[C---:B------:R-:W-:Y:S01]  /*0bc0*/  LEA R7, R15.reuse, R7, 0x3 ;  /* 0x000000070f077211 */ /* 0x040fe200078e18ff */
[C---:B------:R-:W-:Y:S01]  /*0bd0*/  IMAD R5, R15.reuse, 0x8, R5 ;  /* 0x000000080f057824 */ /* 0x040fe200078e0205 */
[C---:B------:R-:W-:Y:S01]  /*0be0*/  LEA R9, R15.reuse, R9, 0x3 ;  /* 0x000000090f097211 */ /* 0x040fe200078e18ff */
[C---:B------:R-:W-:Y:S02]  /*0bf0*/  IMAD R24, R15.reuse, 0x8, R24 ;  /* 0x000000080f187824 */ /* 0x040fe400078e0218 */
[C---:B------:R-:W-:Y:S02]  /*0c00*/  IMAD R23, R15.reuse, 0x8, R23 ;  /* 0x000000080f177824 */ /* 0x040fe400078e0217 */
[C---:B------:R-:W-:Y:S02]  /*0c10*/  IMAD R22, R15.reuse, 0x8, R22 ;  /* 0x000000080f167824 */ /* 0x040fe400078e0216 */
[----:B------:R-:W-:Y:S01]  /*0c20*/  IMAD R8, R15, 0x8, R8 ;  /* 0x000000080f087824 */ /* 0x000fe200078e0208 */
[----:B------:R-:W-:Y:S06]  /*0c30*/  @P0 BRA `(.L_x_3) ;  /* 0xfffffff8003c0947 */ /* 0x000fec000383ffff */
[----:B------:R-:W-:-:S07]  /*0c40*/  VIADD R14, R25, 0xfffffffd ;  /* 0xfffffffd190e7836 */ /* 0x000fce0000000000 */
.L_x_2:
[----:B------:R-:W2:Y:S01]  /*0c50*/  LDC R2, c[0x0][0x398] ;  /* 0x0000e600ff027b82 */ /* 0x000ea20000000800 */
[----:B------:R-:W-:Y:S01]  /*0c60*/  UISETP.GE.U32.AND UP0, UPT, UR6, 0x3, UPT ;  /* 0x000000030600788c */ /* 0x000fe2000bf06070 */
[----:B--2---:R-:W-:-:S04]  /*0c70*/  LOP3.LUT R4, R2, 0x1, RZ, 0xc0, !PT ;  /* 0x0000000102047812 */ /* 0x004fc800078ec0ff */
[----:B------:R-:W-:-:S04]  /*0c80*/  ISETP.NE.U32.AND P4, PT, R4, 0x1, PT ;  /* 0x000000010400780c */ /* 0x000fc80003f85070 */
[----:B------:R-:W-:Y:S09]  /*0c90*/  BRA.U !UP0, `(.L_x_4) ;  /* 0x0000000108f47547 */ /* 0x000ff2000b800000 */
[----:B------:R-:W2:Y:S01]  /*0ca0*/  LDCU UR8, c[0x0][0x3a0] ;  /* 0x00007400ff0877ac */ /* 0x000ea20008000800 */
[----:B------:R-:W-:Y:S01]  /*0cb0*/  IMAD.IADD R4, R3, 0x1, R14 ;  /* 0x0000000103047824 */ /* 0x000fe200078e020e */
[----:B------:R-:W3:Y:S03]  /*0cc0*/  LDC.64 R26, c[0x0][0x390] ;  /* 0x0000e400ff1a7b82 */ /* 0x000ee60000000a00 */
[C---:B------:R-:W-:Y:S01]  /*0cd0*/  VIADD R6, R4.reuse, 0x2 ;  /* 0x0000000204067836 */ /* 0x040fe20000000000 */
[C---:B------:R-:W-:Y:S02]  /*0ce0*/  IADD3 R5, PT, PT, R4.reuse, 0x1, RZ ;  /* 0x0000000104057810 */ /* 0x040fe40007ffe0ff */
[----:B--2---:R-:W-:Y:S02]  /*0cf0*/  ISETP.GE.AND P0, PT, R4, UR8, PT ;  /* 0x0000000804007c0c */ /* 0x004fe4000bf06270 */
[----:B------:R-:W-:-:S02]  /*0d00*/  ISETP.GE.AND P1, PT, R5, UR8, PT ;  /* 0x0000000805007c0c */ /* 0x000fc4000bf26270 */
[C---:B------:R-:W-:Y:S01]  /*0d10*/  ISETP.LT.OR P0, PT, R4.reuse, RZ, P0 ;  /* 0x000000ff0400720c */ /* 0x040fe20000701670 */
[----:B------:R-:W-:Y:S01]  /*0d20*/  VIADD R4, R4, 0x3 ;  /* 0x0000000304047836 */ /* 0x000fe20000000000 */
[----:B------:R-:W-:Y:S02]  /*0d30*/  ISETP.LT.OR P1, PT, R5, RZ, P1 ;  /* 0x000000ff0500720c */ /* 0x000fe40000f21670 */
[----:B------:R-:W-:Y:S02]  /*0d40*/  ISETP.GE.AND P3, PT, R6, UR8, PT ;  /* 0x0000000806007c0c */ /* 0x000fe4000bf66270 */
[----:B------:R-:W-:Y:S01]  /*0d50*/  ISETP.GE.AND P2, PT, R4, UR8, PT ;  /* 0x0000000804007c0c */ /* 0x000fe2000bf46270 */
[----:B------:R-:W2:Y:S01]  /*0d60*/  LDCU UR8, c[0x0][0x398] ;  /* 0x00007300ff0877ac */ /* 0x000ea20008000800 */
[----:B------:R-:W-:Y:S02]  /*0d70*/  ISETP.LT.OR P3, PT, R6, RZ, P3 ;  /* 0x000000ff0600720c */ /* 0x000fe40001f61670 */
[----:B------:R-:W-:-:S03]  /*0d80*/  ISETP.LT.OR P2, PT, R4, RZ, P2 ;  /* 0x000000ff0400720c */ /* 0x000fc60001741670 */
[----:B------:R-:W4:Y:S01]  /*0d90*/  @!P0 LDC.64 R16, c[0x0][0x380] ;  /* 0x0000e000ff108b82 */ /* 0x000f220000000a00 */
[CC--:B------:R-:W-:Y:S02]  /*0da0*/  @!P0 IMAD R19, R14.reuse, R15.reuse, R0 ;  /* 0x0000000f0e138224 */ /* 0x0c0fe400078e0200 */
[----:B------:R-:W-:-:S04]  /*0db0*/  @!P1 IMAD R21, R14, R15, R15 ;  /* 0x0000000f0e159224 */ /* 0x000fc800078e020f */
[----:B------:R-:W-:Y:S01]  /*0dc0*/  @!P1 IMAD.IADD R21, R21, 0x1, R0 ;  /* 0x0000000115159824 */ /* 0x000fe200078e0200 */
[----:B------:R-:W5:Y:S08]  /*0dd0*/  @!P1 LDC.64 R8, c[0x0][0x380] ;  /* 0x0000e000ff089b82 */ /* 0x000f700000000a00 */
[----:B------:R-:W0:Y:S08]  /*0de0*/  @!P3 LDC.64 R4, c[0x0][0x380] ;  /* 0x0000e000ff04bb82 */ /* 0x000e300000000a00 */
[----:B------:R-:W1:Y:S01]  /*0df0*/  @!P2 LDC.64 R6, c[0x0][0x380] ;  /* 0x0000e000ff06ab82 */ /* 0x000e620000000a00 */
[----:B----4-:R-:W-:Y:S01]  /*0e00*/  @!P0 IMAD.WIDE R16, R19, 0x4, R16 ;  /* 0x0000000413108825 */ /* 0x010fe200078e0210 */
[----:B------:R-:W-:-:S04]  /*0e10*/  @!P3 IADD3 R19, PT, PT, R14, 0x2, RZ ;  /* 0x000000020e13b810 */ /* 0x000fc80007ffe0ff */
[----:B------:R-:W4:Y:S01]  /*0e20*/  @!P0 LDG.E R18, desc[UR10][R16.64] ;  /* 0x0000000a10128981 */ /* 0x000f22000c1e1900 */
[----:B------:R-:W-:Y:S02]  /*0e30*/  @!P2 VIADD R20, R14, 0x3 ;  /* 0x000000030e14a836 */ /* 0x000fe40000000000 */
[----:B-----5:R-:W-:-:S04]  /*0e40*/  @!P1 IMAD.WIDE R8, R21, 0x4, R8 ;  /* 0x0000000415089825 */ /* 0x020fc800078e0208 */
[-CC-:B------:R-:W-:Y:S02]  /*0e50*/  @!P3 IMAD R19, R19, R15.reuse, R0.reuse ;  /* 0x0000000f1313b224 */ /* 0x180fe400078e0200 */
[----:B------:R-:W-:Y:S02]  /*0e60*/  @!P2 IMAD R25, R20, R15, R0 ;  /* 0x0000000f1419a224 */ /* 0x000fe400078e0200 */
[----:B------:R-:W5:Y:S01]  /*0e70*/  @!P1 LDG.E R20, desc[UR10][R8.64] ;  /* 0x0000000a08149981 */ /* 0x000f62000c1e1900 */
[----:B0-----:R-:W-:-:S06]  /*0e80*/  @!P3 IMAD.WIDE R22, R19, 0x4, R4 ;  /* 0x000000041316b825 */ /* 0x001fcc00078e0204 */
[----:B------:R-:W5:Y:S01]  /*0e90*/  @!P3 LDG.E R22, desc[UR10][R22.64] ;  /* 0x0000000a1616b981 */ /* 0x000f62000c1e1900 */
[----:B-1----:R-:W-:-:S06]  /*0ea0*/  @!P2 IMAD.WIDE R24, R25, 0x4, R6 ;  /* 0x000000041918a825 */ /* 0x002fcc00078e0206 */
[----:B------:R-:W5:Y:S01]  /*0eb0*/  @!P2 LDG.E R24, desc[UR10][R24.64] ;  /* 0x0000000a1818a981 */ /* 0x000f62000c1e1900 */
[----:B--2---:R-:W-:-:S04]  /*0ec0*/  VIADD R5, R14, UR8 ;  /* 0x000000080e057c36 */ /* 0x004fc80008000000 */
[----:B---3--:R-:W-:-:S05]  /*0ed0*/  IMAD.WIDE R26, R5, 0x8, R26 ;  /* 0x00000008051a7825 */ /* 0x008fca00078e021a */
[----:B------:R-:W2:Y:S04]  /*0ee0*/  @!P0 LDG.E.64 R4, desc[UR10][R26.64] ;  /* 0x0000000a1a048981 */ /* 0x000ea8000c1e1b00 */
[----:B------:R-:W3:Y:S04]  /*0ef0*/  @!P1 LDG.E.64 R6, desc[UR10][R26.64+0x8] ;  /* 0x0000080a1a069981 */ /* 0x000ee8000c1e1b00 */
[----:B------:R-:W3:Y:S04]  /*0f00*/  @!P3 LDG.E.64 R8, desc[UR10][R26.64+0x10] ;  /* 0x0000100a1a08b981 */ /* 0x000ee8000c1e1b00 */
[----:B------:R0:W3:Y:S01]  /*0f10*/  @!P2 LDG.E.64 R16, desc[UR10][R26.64+0x18] ;  /* 0x0000180a1a10a981 */ /* 0x0000e2000c1e1b00 */
[----:B------:R-:W-:Y:S01]  /*0f20*/  VIADD R14, R14, 0x4 ;  /* 0x000000040e0e7836 */ /* 0x000fe20000000000 */
[----:B----4-:R-:W1:Y:S08]  /*0f30*/  @!P0 I2F.F64.U32 R18, R18 ;  /* 0x0000001200128312 */ /* 0x010e700000201800 */
[----:B-----5:R-:W4:Y:S08]  /*0f40*/  @!P1 I2F.F64.U32 R20, R20 ;  /* 0x0000001400149312 */ /* 0x020f300000201800 */
[----:B-1----:R-:W1:Y:S08]  /*0f50*/  @!P0 F2I.F64.TRUNC R19, R18 ;  /* 0x0000001200138311 */ /* 0x002e70000030d100 */
[----:B------:R-:W5:Y:S08]  /*0f60*/  @!P3 I2F.F64.U32 R22, R22 ;  /* 0x000000160016b312 */ /* 0x000f700000201800 */
[----:B----4-:R-:W0:Y:S08]  /*0f70*/  @!P1 F2I.F64.TRUNC R21, R20 ;  /* 0x0000001400159311 */ /* 0x010e30000030d100 */
[----:B------:R-:W-:Y:S08]  /*0f80*/  @!P2 I2F.F64.U32 R24, R24 ;  /* 0x000000180018a312 */ /* 0x000ff00000201800 */
[----:B-1----:R-:W1:Y:S08]  /*0f90*/  @!P0 I2F.F64 R28, R19 ;  /* 0x00000013001c8312 */ /* 0x002e700000201c00 */
[----:B-----5:R-:W4:Y:S01]  /*0fa0*/  @!P3 F2I.F64.TRUNC R23, R22 ;  /* 0x000000160017b311 */ /* 0x020f22000030d100 */
[----:B--2---:R-:W-:-:S07]  /*0fb0*/  @!P0 DADD R12, R12, R4 ;  /* 0x000000000c0c8229 */ /* 0x004fce0000000004 */
[----:B0-----:R-:W0:Y:S01]  /*0fc0*/  @!P1 I2F.F64 R26, R21 ;  /* 0x00000015001a9312 */ /* 0x001e220000201c00 */
[----:B-1----:R-:W-:-:S07]  /*0fd0*/  @!P0 DFMA R10, R28, R4, R10 ;  /* 0x000000041c0a822b */ /* 0x002fce000000000a */
[----:B------:R-:W1:Y:S01]  /*0fe0*/  @!P2 F2I.F64.TRUNC R25, R24 ;  /* 0x000000180019a311 */ /* 0x000e62000030d100 */
[----:B---3--:R-:W-:-:S07]  /*0ff0*/  @!P1 DADD R12, R12, R6 ;  /* 0x000000000c0c9229 */ /* 0x008fce0000000006 */
[----:B----4-:R-:W2:Y:S01]  /*1000*/  @!P3 I2F.F64 R4, R23 ;  /* 0x000000170004b312 */ /* 0x010ea20000201c00 */
[----:B0-----:R-:W-:-:S07]  /*1010*/  @!P1 DFMA R10, R26, R6, R10 ;  /* 0x000000061a0a922b */ /* 0x001fce000000000a */
[----:B-1----:R-:W0:Y:S01]  /*1020*/  @!P2 I2F.F64 R6, R25 ;  /* 0x000000190006a312 */ /* 0x002e220000201c00 */
[----:B------:R-:W-:Y:S02]  /*1030*/  @!P3 DADD R12, R12, R8 ;  /* 0x000000000c0cb229 */ /* 0x000fe40000000008 */
[----:B--2---:R-:W-:-:S06]  /*1040*/  @!P3 DFMA R10, R4, R8, R10 ;  /* 0x00000008040ab22b */ /* 0x004fcc000000000a */
[----:B------:R-:W-:Y:S02]  /*1050*/  @!P2 DADD R12, R12, R16 ;  /* 0x000000000c0ca229 */ /* 0x000fe40000000010 */
[----:B0-----:R-:W-:-:S11]  /*1060*/  @!P2 DFMA R10, R6, R16, R10 ;  /* 0x00000010060aa22b */ /* 0x001fd6000000000a */
.L_x_4:
[----:B------:R-:W-:Y:S05]  /*1070*/  @P4 BRA `(.L_x_5) ;  /* 0x0000000000804947 */ /* 0x000fea0003800000 */
[----:B------:R-:W2:Y:S01]  /*1080*/  LDCU UR8, c[0x0][0x3a0] ;  /* 0x00007400ff0877ac */ /* 0x000ea20008000800 */
[----:B------:R-:W-:-:S05]  /*1090*/  IADD3 R5, PT, PT, R3, R14, RZ ;  /* 0x0000000e03057210 */ /* 0x000fca0007ffe0ff */
[C---:B------:R-:W-:Y:S01]  /*10a0*/  VIADD R4, R5.reuse, 0x1 ;  /* 0x0000000105047836 */ /* 0x040fe20000000000 */
[----:B--2---:R-:W-:-:S04]  /*10b0*/  ISETP.GE.AND P0, PT, R5, UR8, PT ;  /* 0x0000000805007c0c */ /* 0x004fc8000bf06270 */
[C---:B------:R-:W-:Y:S02]  /*10c0*/  ISETP.GE.AND P1, PT, R4.reuse, UR8, PT ;  /* 0x0000000804007c0c */ /* 0x040fe4000bf26270 */
[----:B------:R-:W-:Y:S02]  /*10d0*/  ISETP.LT.OR P0, PT, R5, RZ, P0 ;  /* 0x000000ff0500720c */ /* 0x000fe40000701670 */
[----:B------:R-:W-:-:S11]  /*10e0*/  ISETP.LT.OR P1, PT, R4, RZ, P1 ;  /* 0x000000ff0400720c */ /* 0x000fd60000f21670 */
[----:B------:R-:W2:Y:S01]  /*10f0*/  @!P0 LDC.64 R4, c[0x0][0x380] ;  /* 0x0000e000ff048b82 */ /* 0x000ea20000000a00 */
[CC--:B------:R-:W-:Y:S02]  /*1100*/  @!P0 IMAD R17, R14.reuse, R15.reuse, R0 ;  /* 0x0000000f0e118224 */ /* 0x0c0fe400078e0200 */
[----:B------:R-:W-:-:S04]  /*1110*/  @!P1 IMAD R9, R14, R15, R15 ;  /* 0x0000000f0e099224 */ /* 0x000fc800078e020f */
[----:B------:R-:W-:Y:S01]  /*1120*/  @!P1 IMAD.IADD R9, R9, 0x1, R0 ;  /* 0x0000000109099824 */ /* 0x000fe200078e0200 */
[----:B------:R-:W3:Y:S01]  /*1130*/  @!P1 LDC.64 R6, c[0x0][0x380] ;  /* 0x0000e000ff069b82 */ /* 0x000ee20000000a00 */
[----:B--2---:R-:W-:-:S07]  /*1140*/  @!P0 IMAD.WIDE R16, R17, 0x4, R4 ;  /* 0x0000000411108825 */ /* 0x004fce00078e0204 */
[----:B------:R-:W2:Y:S01]  /*1150*/  LDC.64 R4, c[0x0][0x390] ;  /* 0x0000e400ff047b82 */ /* 0x000ea20000000a00 */
[----:B------:R-:W4:Y:S01]  /*1160*/  @!P0 LDG.E R18, desc[UR10][R16.64] ;  /* 0x0000000a10128981 */ /* 0x000f22000c1e1900 */
[----:B---3--:R-:W-:-:S05]  /*1170*/  @!P1 IMAD.WIDE R20, R9, 0x4, R6 ;  /* 0x0000000409149825 */ /* 0x008fca00078e0206 */
[----:B------:R-:W3:Y:S01]  /*1180*/  @!P1 LDG.E R22, desc[UR10][R20.64] ;  /* 0x0000000a14169981 */ /* 0x000ee2000c1e1900 */
[----:B------:R-:W-:-:S04]  /*1190*/  IMAD.IADD R9, R14, 0x1, R2 ;  /* 0x000000010e097824 */ /* 0x000fc800078e0202 */
[----:B--2---:R-:W-:-:S05]  /*11a0*/  IMAD.WIDE R8, R9, 0x8, R4 ;  /* 0x0000000809087825 */ /* 0x004fca00078e0204 */
[----:B------:R-:W2:Y:S04]  /*11b0*/  @!P0 LDG.E.64 R4, desc[UR10][R8.64] ;  /* 0x0000000a08048981 */ /* 0x000ea8000c1e1b00 */
[----:B------:R-:W5:Y:S01]  /*11c0*/  @!P1 LDG.E.64 R6, desc[UR10][R8.64+0x8] ;  /* 0x0000080a08069981 */ /* 0x000f62000c1e1b00 */
[----:B------:R-:W-:Y:S01]  /*11d0*/  IADD3 R14, PT, PT, R14, 0x2, RZ ;  /* 0x000000020e0e7810 */ /* 0x000fe20007ffe0ff */
[----:B----4-:R-:W4:Y:S08]  /*11e0*/  @!P0 I2F.F64.U32 R18, R18 ;  /* 0x0000001200128312 */ /* 0x010f300000201800 */
[----:B---3--:R-:W3:Y:S08]  /*11f0*/  @!P1 I2F.F64.U32 R22, R22 ;  /* 0x0000001600169312 */ /* 0x008ef00000201800 */
[----:B----4-:R-:W4:Y:S08]  /*1200*/  @!P0 F2I.F64.TRUNC R19, R18 ;  /* 0x0000001200138311 */ /* 0x010f30000030d100 */
[----:B---3--:R-:W3:Y:S01]  /*1210*/  @!P1 F2I.F64.TRUNC R23, R22 ;  /* 0x0000001600179311 */ /* 0x008ee2000030d100 */
[----:B--2---:R-:W-:-:S07]  /*1220*/  @!P0 DADD R12, R12, R4 ;  /* 0x000000000c0c8229 */ /* 0x004fce0000000004 */
[----:B----4-:R-:W2:Y:S01]  /*1230*/  @!P0 I2F.F64 R16, R19 ;  /* 0x0000001300108312 */ /* 0x010ea20000201c00 */
[----:B-----5:R-:W-:-:S07]  /*1240*/  @!P1 DADD R12, R12, R6 ;  /* 0x000000000c0c9229 */ /* 0x020fce0000000006 */
[----:B---3--:R-:W3:Y:S01]  /*1250*/  @!P1 I2F.F64 R20, R23 ;  /* 0x0000001700149312 */ /* 0x008ee20000201c00 */
[----:B--2---:R-:W-:-:S08]  /*1260*/  @!P0 DFMA R10, R16, R4, R10 ;  /* 0x00000004100a822b */ /* 0x004fd0000000000a */
[----:B---3--:R-:W-:-:S11]  /*1270*/  @!P1 DFMA R10, R20, R6, R10 ;  /* 0x00000006140a922b */ /* 0x008fd6000000000a */
.L_x_5:
[----:B------:R-:W2:Y:S01]  /*1280*/  LDCU UR8, c[0x0][0x3a0] ;  /* 0x00007400ff0877ac */ /* 0x000ea20008000800 */
[----:B------:R-:W-:Y:S01]  /*1290*/  IMAD.IADD R3, R3, 0x1, R14 ;  /* 0x0000000103037824 */ /* 0x000fe200078e020e */
[----:B------:R-:W-:Y:S04]  /*12a0*/  BSSY.RECONVERGENT B0, `(.L_x_6) ;  /* 0x0000011000007945 */ /* 0x000fe80003800200 */
[----:B--2---:R-:W-:-:S04]  /*12b0*/  ISETP.GE.AND P0, PT, R3, UR8, PT ;  /* 0x0000000803007c0c */ /* 0x004fc8000bf06270 */
[----:B------:R-:W-:-:S13]  /*12c0*/  ISETP.LT.OR P0, PT, R3, RZ, P0 ;  /* 0x000000ff0300720c */ /* 0x000fda0000701670 */
[----:B------:R-:W-:Y:S05]  /*12d0*/  @P0 BRA `(.L_x_7) ;  /* 0x0000000000340947 */ /* 0x000fea0003800000 */
[----:B------:R-:W2:Y:S01]  /*12e0*/  LDC.64 R4, c[0x0][0x380] ;  /* 0x0000e000ff047b82 */ /* 0x000ea20000000a00 */
[----:B------:R-:W-:-:S07]  /*12f0*/  IMAD R15, R14, R15, R0 ;  /* 0x0000000f0e0f7224 */ /* 0x000fce00078e0200 */
[----:B------:R-:W3:Y:S01]  /*1300*/  LDC.64 R8, c[0x0][0x390] ;  /* 0x0000e400ff087b82 */ /* 0x000ee20000000a00 */
[----:B--2---:R-:W-:-:S05]  /*1310*/  IMAD.WIDE R4, R15, 0x4, R4 ;  /* 0x000000040f047825 */ /* 0x004fca00078e0204 */
[----:B------:R-:W2:Y:S01]  /*1320*/  LDG.E R3, desc[UR10][R4.64] ;  /* 0x0000000a04037981 */ /* 0x000ea2000c1e1900 */
[----:B------:R-:W-:-:S04]  /*1330*/  IMAD.IADD R7, R14, 0x1, R2 ;  /* 0x000000010e077824 */ /* 0x000fc800078e0202 */
[----:B---3--:R-:W-:-:S06]  /*1340*/  IMAD.WIDE R8, R7, 0x8, R8 ;  /* 0x0000000807087825 */ /* 0x008fcc00078e0208 */
[----:B------:R-:W3:Y:S01]  /*1350*/  LDG.E.64 R8, desc[UR10][R8.64] ;  /* 0x0000000a08087981 */ /* 0x000ee2000c1e1b00 */
[----:B--2---:R-:W2:Y:S01]  /*1360*/  I2F.F64.U32 R2, R3 ;  /* 0x0000000300027312 */ /* 0x004ea20000201800 */
[----:B---3--:R-:W-:-:S07]  /*1370*/  DADD R12, R12, R8 ;  /* 0x000000000c0c7229 */ /* 0x008fce0000000008 */
[----:B--2---:R-:W2:Y:S08]  /*1380*/  F2I.F64.TRUNC R2, R2 ;  /* 0x0000000200027311 */ /* 0x004eb0000030d100 */
[----:B--2---:R-:W2:Y:S02]  /*1390*/  I2F.F64 R6, R2 ;  /* 0x0000000200067312 */ /* 0x004ea40000201c00 */
[----:B--2---:R-:W-:-:S11]  /*13a0*/  DFMA R10, R6, R8, R10 ;  /* 0x00000008060a722b */ /* 0x004fd6000000000a */
.L_x_7:
[----:B01----:R-:W-:Y:S05]  /*13b0*/  BSYNC.RECONVERGENT B0 ;  /* 0x0000000000007941 */ /* 0x003fea0003800200 */
.L_x_6:
[----:B------:R-:W0:Y:S01]  /*13c0*/  MUFU.RCP64H R3, R13 ;  /* 0x0000000d00037308 */ /* 0x000e220000001800 */
[----:B------:R-:W-:Y:S01]  /*13d0*/  IMAD.MOV.U32 R2, RZ, RZ, 0x1 ;  /* 0x00000001ff027424 */ /* 0x000fe200078e00ff */
[----:B------:R-:W-:Y:S01]  /*13e0*/  FSETP.GEU.AND P1, PT, |R11|, 6.5827683646048100446e-37, PT ;  /* 0x036000000b00780b */ /* 0x000fe20003f2e200 */
[----:B------:R-:W-:Y:S04]  /*13f0*/  BSSY.RECONVERGENT B0, `(.L_x_8) ;  /* 0x0000012000007945 */ /* 0x000fe80003800200 */
[----:B0-----:R-:W-:-:S08]  /*1400*/  DFMA R4, R2, -R12, 1 ;  /* 0x3ff000000204742b */ /* 0x001fd0000000080c */
[----:B------:R-:W-:-:S08]  /*1410*/  DFMA R4, R4, R4, R4 ;  /* 0x000000040404722b */ /* 0x000fd00000000004 */
[----:B------:R-:W-:-:S08]  /*1420*/  DFMA R4, R2, R4, R2 ;  /* 0x000000040204722b */ /* 0x000fd00000000002 */
[----:B------:R-:W-:-:S08]  /*1430*/  DFMA R2, R4, -R12, 1 ;  /* 0x3ff000000402742b */ /* 0x000fd0000000080c */
[----:B------:R-:W-:-:S08]  /*1440*/  DFMA R2, R4, R2, R4 ;  /* 0x000000020402722b */ /* 0x000fd00000000004 */
[----:B------:R-:W-:-:S08]  /*1450*/  DMUL R4, R2, R10 ;  /* 0x0000000a02047228 */ /* 0x000fd00000000000 */
[----:B------:R-:W-:-:S08]  /*1460*/  DFMA R6, R4, -R12, R10 ;  /* 0x8000000c0406722b */ /* 0x000fd0000000000a */
[----:B------:R-:W-:-:S10]  /*1470*/  DFMA R2, R2, R6, R4 ;  /* 0x000000060202722b */ /* 0x000fd40000000004 */
[----:B------:R-:W-:-:S05]  /*1480*/  FFMA R4, RZ, R13, R3 ;  /* 0x0000000dff047223 */ /* 0x000fca0000000003 */
[----:B------:R-:W-:-:S13]  /*1490*/  FSETP.GT.AND P0, PT, |R4|, 1.469367938527859385e-39, PT ;  /* 0x001000000400780b */ /* 0x000fda0003f04200 */
[----:B------:R-:W-:Y:S05]  /*14a0*/  @P0 BRA P1, `(.L_x_9) ;  /* 0x0000000000180947 */ /* 0x000fea0000800000 */
[----:B------:R-:W-:Y:S01]  /*14b0*/  MOV R6, R10 ;  /* 0x0000000a00067202 */ /* 0x000fe20000000f00 */
[----:B------:R-:W-:Y:S01]  /*14c0*/  IMAD.MOV.U32 R7, RZ, RZ, R11 ;  /* 0x000000ffff077224 */ /* 0x000fe200078e000b */
[----:B------:R-:W-:Y:S01]  /*14d0*/  MOV R10, 0x1510 ;  /* 0x00001510000a7802 */ /* 0x000fe20000000f00 */
[----:B------:R-:W-:Y:S02]  /*14e0*/  IMAD.MOV.U32 R4, RZ, RZ, R12 ;  /* 0x000000ffff047224 */ /* 0x000fe400078e000c */
[----:B------:R-:W-:-:S07]  /*14f0*/  IMAD.MOV.U32 R5, RZ, RZ, R13 ;  /* 0x000000ffff057224 */ /* 0x000fce00078e000d */
[----:B------:R-:W-:Y:S05]  /*1500*/  CALL.REL.NOINC `($__internal_0_$__cuda_sm20_div_rn_f64_full) ;  /* 0x0000000000247944 */ /* 0x000fea0003c00000 */
.L_x_9:
[----:B------:R-:W-:Y:S05]  /*1510*/  BSYNC.RECONVERGENT B0 ;  /* 0x0000000000007941 */ /* 0x000fea0003800200 */
.L_x_8:
[----:B------:R-:W0:Y:S01]  /*1520*/  LDC.64 R4, c[0x0][0x388] ;  /* 0x0000e200ff047b82 */ /* 0x000e220000000a00 */
[----:B------:R-:W1:Y:S01]  /*1530*/  F2I.U32.F64.TRUNC R3, R2 ;  /* 0x0000000200037311 */ /* 0x000e62000030d000 */
[C---:B0-----:R-:W-:Y:S01]  /*1540*/  IMAD.WIDE R4, R0.reuse, 0x4, R4 ;  /* 0x0000000400047825 */ /* 0x041fe200078e0204 */
[----:B------:R-:W-:-:S04]  /*1550*/  IADD3 R0, PT, PT, R0, UR5, RZ ;  /* 0x0000000500007c10 */ /* 0x000fc8000fffe0ff */
[----:B-1----:R2:W-:Y:S01]  /*1560*/  STG.E desc[UR10][R4.64], R3 ;  /* 0x0000000304007986 */ /* 0x0025e2000c10190a */
[----:B------:R-:W-:-:S13]  /*1570*/  ISETP.GE.AND P0, PT, R0, UR4, PT ;  /* 0x0000000400007c0c */ /* 0x000fda000bf06270 */
[----:B--2---:R-:W-:Y:S05]  /*1580*/  @!P0 BRA `(.L_x_10) ;  /* 0xffffffec00148947 */ /* 0x004fea000383ffff */
[----:B------:R-:W-:Y:S05]  /*1590*/  EXIT ;  /* 0x000000000000794d */ /* 0x000fea0003800000 */
        .weak           $__internal_0_$__cuda_sm20_div_rn_f64_full
        .type           $__internal_0_$__cuda_sm20_div_rn_f64_full,@function
        .size           $__internal_0_$__cuda_sm20_div_rn_f64_full,(.L_x_33 - $__internal_0_$__cuda_sm20_div_rn_f64_full)
$__internal_0_$__cuda_sm20_div_rn_f64_full:
[C---:B------:R-:W-:Y:S01]  /*15a0*/  FSETP.GEU.AND P0, PT, |R5|.reuse, 1.469367938527859385e-39, PT ;  /* 0x001000000500780b */ /* 0x040fe20003f0e200 */
[----:B------:R-:W-:Y:S01]  /*15b0*/  IMAD.MOV.U32 R16, RZ, RZ, 0x1 ;  /* 0x00000001ff107424 */ /* 0x000fe200078e00ff */
[----:B------:R-:W-:Y:S01]  /*15c0*/  LOP3.LUT R2, R5, 0x800fffff, RZ, 0xc0, !PT ;  /* 0x800fffff05027812 */ /* 0x000fe200078ec0ff */
[----:B------:R-:W-:Y:S01]  /*15d0*/  BSSY.RECONVERGENT B1, `(.L_x_11) ;  /* 0x0000055000017945 */ /* 0x000fe20003800200 */
[C---:B------:R-:W-:Y:S02]  /*15e0*/  FSETP.GEU.AND P2, PT, |R7|.reuse, 1.469367938527859385e-39, PT ;  /* 0x001000000700780b */ /* 0x040fe40003f4e200 */
[----:B------:R-:W-:Y:S01]  /*15f0*/  LOP3.LUT R3, R2, 0x3ff00000, RZ, 0xfc, !PT ;  /* 0x3ff0000002037812 */ /* 0x000fe200078efcff */
[----:B------:R-:W-:Y:S01]  /*1600*/  IMAD.MOV.U32 R2, RZ, RZ, R4 ;  /* 0x000000ffff027224 */ /* 0x000fe200078e0004 */
[----:B------:R-:W-:Y:S02]  /*1610*/  LOP3.LUT R11, R7, 0x7ff00000, RZ, 0xc0, !PT ;  /* 0x7ff00000070b7812 */ /* 0x000fe400078ec0ff */
[----:B------:R-:W-:-:S03]  /*1620*/  LOP3.LUT R14, R5, 0x7ff00000, RZ, 0xc0, !PT ;  /* 0x7ff00000050e7812 */ /* 0x000fc600078ec0ff */
[----:B------:R-:W-:Y:S01]  /*1630*/  @!P0 DMUL R2, R4, 8.98846567431157953865e+307 ;  /* 0x7fe0000004028828 */ /* 0x000fe20000000000 */
[----:B------:R-:W-:-:S03]  /*1640*/  ISETP.GE.U32.AND P1, PT, R11, R14, PT ;  /* 0x0000000e0b00720c */ /* 0x000fc60003f26070 */
[----:B------:R-:W-:Y:S01]  /*1650*/  @!P2 LOP3.LUT R12, R5, 0x7ff00000, RZ, 0xc0, !PT ;  /* 0x7ff00000050ca812 */ /* 0x000fe200078ec0ff */
[----:B------:R-:W-:Y:S01]  /*1660*/  @!P2 IMAD.MOV.U32 R18, RZ, RZ, RZ ;  /* 0x000000ffff12a224 */ /* 0x000fe200078e00ff */
[----:B------:R-:W0:Y:S02]  /*1670*/  MUFU.RCP64H R17, R3 ;  /* 0x0000000300117308 */ /* 0x000e240000001800 */
[----:B------:R-:W-:Y:S01]  /*1680*/  @!P2 ISETP.GE.U32.AND P3, PT, R11, R12, PT ;  /* 0x0000000c0b00a20c */ /* 0x000fe20003f66070 */
[----:B------:R-:W-:-:S05]  /*1690*/  IMAD.MOV.U32 R12, RZ, RZ, 0x1ca00000 ;  /* 0x1ca00000ff0c7424 */ /* 0x000fca00078e00ff */
[----:B------:R-:W-:-:S04]  /*16a0*/  @!P2 SEL R13, R12, 0x63400000, !P3 ;  /* 0x634000000c0da807 */ /* 0x000fc80005800000 */
[----:B------:R-:W-:-:S04]  /*16b0*/  @!P2 LOP3.LUT R13, R13, 0x80000000, R7, 0xf8, !PT ;  /* 0x800000000d0da812 */ /* 0x000fc800078ef807 */
[----:B------:R-:W-:Y:S01]  /*16c0*/  @!P2 LOP3.LUT R19, R13, 0x100000, RZ, 0xfc, !PT ;  /* 0x001000000d13a812 */ /* 0x000fe200078efcff */
[----:B0-----:R-:W-:-:S08]  /*16d0*/  DFMA R8, R16, -R2, 1 ;  /* 0x3ff000001008742b */ /* 0x001fd00000000802 */
[----:B------:R-:W-:-:S08]  /*16e0*/  DFMA R8, R8, R8, R8 ;  /* 0x000000080808722b */ /* 0x000fd00000000008 */
[----:B------:R-:W-:Y:S01]  /*16f0*/  DFMA R16, R16, R8, R16 ;  /* 0x000000081010722b */ /* 0x000fe20000000010 */
[----:B------:R-:W-:Y:S02]  /*1700*/  SEL R9, R12, 0x63400000, !P1 ;  /* 0x634000000c097807 */ /* 0x000fe40004800000 */
[----:B------:R-:W-:Y:S02]  /*1710*/  MOV R8, R6 ;  /* 0x0000000600087202 */ /* 0x000fe40000000f00 */
[----:B------:R-:W-:-:S03]  /*1720*/  LOP3.LUT R9, R9, 0x800fffff, R7, 0xf8, !PT ;  /* 0x800fffff09097812 */ /* 0x000fc600078ef807 */
[----:B------:R-:W-:-:S03]  /*1730*/  DFMA R20, R16, -R2, 1 ;  /* 0x3ff000001014742b */ /* 0x000fc60000000802 */
[----:B------:R-:W-:-:S05]  /*1740*/  @!P2 DFMA R8, R8, 2, -R18 ;  /* 0x400000000808a82b */ /* 0x000fca0000000812 */
[----:B------:R-:W-:Y:S01]  /*1750*/  DFMA R16, R16, R20, R16 ;  /* 0x000000141010722b */ /* 0x000fe20000000010 */
[----:B------:R-:W-:Y:S02]  /*1760*/  IMAD.MOV.U32 R21, RZ, RZ, R11 ;  /* 0x000000ffff157224 */ /* 0x000fe400078e000b */
[----:B------:R-:W-:Y:S01]  /*1770*/  IMAD.MOV.U32 R20, RZ, RZ, R14 ;  /* 0x000000ffff147224 */ /* 0x000fe200078e000e */
[----:B------:R-:W-:Y:S02]  /*1780*/  @!P0 LOP3.LUT R20, R3, 0x7ff00000, RZ, 0xc0, !PT ;  /* 0x7ff0000003148812 */ /* 0x000fe400078ec0ff */
[----:B------:R-:W-:Y:S02]  /*1790*/  @!P2 LOP3.LUT R21, R9, 0x7ff00000, RZ, 0xc0, !PT ;  /* 0x7ff000000915a812 */ /* 0x000fe400078ec0ff */
[----:B------:R-:W-:Y:S01]  /*17a0*/  DMUL R18, R16, R8 ;  /* 0x0000000810127228 */ /* 0x000fe20000000000 */
[----:B------:R-:W-:Y:S01]  /*17b0*/  VIADD R22, R20, 0xffffffff ;  /* 0xffffffff14167836 */ /* 0x000fe20000000000 */
[----:B------:R-:W-:-:S04]  /*17c0*/  IADD3 R13, PT, PT, R21, -0x1, RZ ;  /* 0xffffffff150d7810 */ /* 0x000fc80007ffe0ff */
[----:B------:R-:W-:Y:S02]  /*17d0*/  ISETP.GT.U32.AND P0, PT, R13, 0x7feffffe, PT ;  /* 0x7feffffe0d00780c */ /* 0x000fe40003f04070 */
[----:B------:R-:W-:Y:S02]  /*17e0*/  DFMA R14, R18, -R2, R8 ;  /* 0x80000002120e722b */ /* 0x000fe40000000008 */
[----:B------:R-:W-:-:S06]  /*17f0*/  ISETP.GT.U32.OR P0, PT, R22, 0x7feffffe, P0 ;  /* 0x7feffffe1600780c */ /* 0x000fcc0000704470 */
[----:B------:R-:W-:-:S07]  /*1800*/  DFMA R14, R16, R14, R18 ;  /* 0x0000000e100e722b */ /* 0x000fce0000000012 */
[----:B------:R-:W-:Y:S05]  /*1810*/  @P0 BRA `(.L_x_12) ;  /* 0x00000000006c0947 */ /* 0x000fea0003800000 */
[----:B------:R-:W-:-:S04]  /*1820*/  LOP3.LUT R16, R5, 0x7ff00000, RZ, 0xc0, !PT ;  /* 0x7ff0000005107812 */ /* 0x000fc800078ec0ff */
[CC--:B------:R-:W-:Y:S02]  /*1830*/  VIADDMNMX R6, R11.reuse, -R16.reuse, 0xb9600000, !PT ;  /* 0xb96000000b067446 */ /* 0x0c0fe40007800910 */
[----:B------:R-:W-:Y:S02]  /*1840*/  ISETP.GE.U32.AND P0, PT, R11, R16, PT ;  /* 0x000000100b00720c */ /* 0x000fe40003f06070 */
[----:B------:R-:W-:Y:S02]  /*1850*/  VIMNMX R6, PT, PT, R6, 0x46a00000, PT ;  /* 0x46a0000006067848 */ /* 0x000fe40003fe0100 */
[----:B------:R-:W-:-:S05]  /*1860*/  SEL R11, R12, 0x63400000, !P0 ;  /* 0x634000000c0b7807 */ /* 0x000fca0004000000 */
[----:B------:R-:W-:Y:S01]  /*1870*/  IMAD.IADD R11, R6, 0x1, -R11 ;  /* 0x00000001060b7824 */ /* 0x000fe200078e0a0b */
[----:B------:R-:W-:-:S03]  /*1880*/  MOV R6, RZ ;  /* 0x000000ff00067202 */ /* 0x000fc60000000f00 */
[----:B------:R-:W-:-:S06]  /*1890*/  VIADD R7, R11, 0x7fe00000 ;  /* 0x7fe000000b077836 */ /* 0x000fcc0000000000 */
[----:B------:R-:W-:-:S10]  /*18a0*/  DMUL R12, R14, R6 ;  /* 0x000000060e0c7228 */ /* 0x000fd40000000000 */
[----:B------:R-:W-:-:S13]  /*18b0*/  FSETP.GTU.AND P0, PT, |R13|, 1.469367938527859385e-39, PT ;  /* 0x001000000d00780b */ /* 0x000fda0003f0c200 */
[----:B------:R-:W-:Y:S05]  /*18c0*/  @P0 BRA `(.L_x_13) ;  /* 0x0000000000940947 */ /* 0x000fea0003800000 */
[----:B------:R-:W-:Y:S01]  /*18d0*/  DFMA R2, R14, -R2, R8 ;  /* 0x800000020e02722b */ /* 0x000fe20000000008 */
[----:B------:R-:W-:-:S09]  /*18e0*/  IMAD.MOV.U32 R6, RZ, RZ, RZ ;  /* 0x000000ffff067224 */ /* 0x000fd200078e00ff */
[C---:B------:R-:W-:Y:S02]  /*18f0*/  FSETP.NEU.AND P0, PT, R3.reuse, RZ, PT ;  /* 0x000000ff0300720b */ /* 0x040fe40003f0d000 */
[----:B------:R-:W-:-:S04]  /*1900*/  LOP3.LUT R5, R3, 0x80000000, R5, 0x48, !PT ;  /* 0x8000000003057812 */ /* 0x000fc800078e4805 */
[----:B------:R-:W-:-:S07]  /*1910*/  LOP3.LUT R7, R5, R7, RZ, 0xfc, !PT ;  /* 0x0000000705077212 */ /* 0x000fce00078efcff */
[----:B------:R-:W-:Y:S05]  /*1920*/  @!P0 BRA `(.L_x_13) ;  /* 0x00000000007c8947 */ /* 0x000fea0003800000 */
[----:B------:R-:W-:Y:S01]  /*1930*/  IMAD.MOV R3, RZ, RZ, -R11 ;  /* 0x000000ffff037224 */ /* 0x000fe200078e0a0b */
[----:B------:R-:W-:Y:S01]  /*1940*/  DMUL.RP R6, R14, R6 ;  /* 0x000000060e067228 */ /* 0x000fe20000008000 */
[----:B------:R-:W-:-:S06]  /*1950*/  IMAD.MOV.U32 R2, RZ, RZ, RZ ;  /* 0x000000ffff027224 */ /* 0x000fcc00078e00ff */
[----:B------:R-:W-:-:S03]  /*1960*/  DFMA R2, R12, -R2, R14 ;  /* 0x800000020c02722b */ /* 0x000fc6000000000e */
[----:B------:R-:W-:-:S03]  /*1970*/  LOP3.LUT R5, R7, R5, RZ, 0x3c, !PT ;  /* 0x0000000507057212 */ /* 0x000fc600078e3cff */
[----:B------:R-:W-:-:S04]  /*1980*/  IADD3 R2, PT, PT, -R11, -0x43300000, RZ ;  /* 0xbcd000000b027810 */ /* 0x000fc80007ffe1ff */
[----:B------:R-:W-:-:S04]  /*1990*/  FSETP.NEU.AND P0, PT, |R3|, R2, PT ;  /* 0x000000020300720b */ /* 0x000fc80003f0d200 */
[----:B------:R-:W-:Y:S02]  /*19a0*/  FSEL R12, R6, R12, !P0 ;  /* 0x0000000c060c7208 */ /* 0x000fe40004000000 */
[----:B------:R-:W-:Y:S01]  /*19b0*/  FSEL R13, R5, R13, !P0 ;  /* 0x0000000d050d7208 */ /* 0x000fe20004000000 */
[----:B------:R-:W-:Y:S06]  /*19c0*/  BRA `(.L_x_13) ;  /* 0x0000000000547947 */ /* 0x000fec0003800000 */
.L_x_12:
[----:B------:R-:W-:-:S14]  /*19d0*/  DSETP.NAN.AND P0, PT, R6, R6, PT ;  /* 0x000000060600722a */ /* 0x000fdc0003f08000 */
[----:B------:R-:W-:Y:S05]  /*19e0*/  @P0 BRA `(.L_x_14) ;  /* 0x0000000000440947 */ /* 0x000fea0003800000 */
[----:B------:R-:W-:-:S14]  /*19f0*/  DSETP.NAN.AND P0, PT, R4, R4, PT ;  /* 0x000000040400722a */ /* 0x000fdc0003f08000 */
[----:B------:R-:W-:Y:S05]  /*1a00*/  @P0 BRA `(.L_x_15) ;  /* 0x0000000000300947 */ /* 0x000fea0003800000 */
[----:B------:R-:W-:Y:S01]  /*1a10*/  ISETP.NE.AND P0, PT, R21, R20, PT ;  /* 0x000000141500720c */ /* 0x000fe20003f05270 */
[----:B------:R-:W-:Y:S01]  /*1a20*/  IMAD.MOV.U32 R13, RZ, RZ, -0x80000 ;  /* 0xfff80000ff0d7424 */ /* 0x000fe200078e00ff */
[----:B------:R-:W-:-:S11]  /*1a30*/  MOV R12, 0x0 ;  /* 0x00000000000c7802 */ /* 0x000fd60000000f00 */
[----:B------:R-:W-:Y:S05]  /*1a40*/  @!P0 BRA `(.L_x_13) ;  /* 0x0000000000348947 */ /* 0x000fea0003800000 */
[----:B------:R-:W-:Y:S02]  /*1a50*/  ISETP.NE.AND P0, PT, R21, 0x7ff00000, PT ;  /* 0x7ff000001500780c */ /* 0x000fe40003f05270 */
[----:B------:R-:W-:Y:S02]  /*1a60*/  LOP3.LUT R13, R7, 0x80000000, R5, 0x48, !PT ;  /* 0x80000000070d7812 */ /* 0x000fe400078e4805 */
[----:B------:R-:W-:-:S13]  /*1a70*/  ISETP.EQ.OR P0, PT, R20, RZ, !P0 ;  /* 0x000000ff1400720c */ /* 0x000fda0004702670 */
[----:B------:R-:W-:Y:S01]  /*1a80*/  @P0 LOP3.LUT R2, R13, 0x7ff00000, RZ, 0xfc, !PT ;  /* 0x7ff000000d020812 */ /* 0x000fe200078efcff */
[----:B------:R-:W-:Y:S02]  /*1a90*/  @!P0 IMAD.MOV.U32 R12, RZ, RZ, RZ ;  /* 0x000000ffff0c8224 */ /* 0x000fe400078e00ff */
[----:B------:R-:W-:Y:S01]  /*1aa0*/  @P0 IMAD.MOV.U32 R12, RZ, RZ, RZ ;  /* 0x000000ffff0c0224 */ /* 0x000fe200078e00ff */
[----:B------:R-:W-:Y:S01]  /*1ab0*/  @P0 MOV R13, R2 ;  /* 0x00000002000d0202 */ /* 0x000fe20000000f00 */
[----:B------:R-:W-:Y:S06]  /*1ac0*/  BRA `(.L_x_13) ;  /* 0x0000000000147947 */ /* 0x000fec0003800000 */
.L_x_15:
[----:B------:R-:W-:Y:S01]  /*1ad0*/  LOP3.LUT R13, R5, 0x80000, RZ, 0xfc, !PT ;  /* 0x00080000050d7812 */ /* 0x000fe200078efcff */
[----:B------:R-:W-:Y:S01]  /*1ae0*/  IMAD.MOV.U32 R12, RZ, RZ, R4 ;  /* 0x000000ffff0c7224 */ /* 0x000fe200078e0004 */
[----:B------:R-:W-:Y:S06]  /*1af0*/  BRA `(.L_x_13) ;  /* 0x0000000000087947 */ /* 0x000fec0003800000 */
.L_x_14:
[----:B------:R-:W-:Y:S01]  /*1b00*/  LOP3.LUT R13, R7, 0x80000, RZ, 0xfc, !PT ;  /* 0x00080000070d7812 */ /* 0x000fe200078efcff */
[----:B------:R-:W-:-:S07]  /*1b10*/  IMAD.MOV.U32 R12, RZ, RZ, R6 ;  /* 0x000000ffff0c7224 */ /* 0x000fce00078e0006 */
.L_x_13:
[----:B------:R-:W-:Y:S05]  /*1b20*/  BSYNC.RECONVERGENT B1 ;  /* 0x0000000000017941 */ /* 0x000fea0003800200 */
.L_x_11:
[----:B------:R-:W-:Y:S01]  /*1b30*/  IMAD.MOV.U32 R11, RZ, RZ, 0x0 ;  /* 0x00000000ff0b7424 */ /* 0x000fe200078e00ff */
[----:B------:R-:W-:Y:S01]  /*1b40*/  MOV R3, R13 ;  /* 0x0000000d00037202 */ /* 0x000fe20000000f00 */
[----:B------:R-:W-:Y:S02]  /*1b50*/  IMAD.MOV.U32 R2, RZ, RZ, R12 ;  /* 0x000000ffff027224 */ /* 0x000fe400078e000c */
[----:B------:R-:W-:Y:S05]  /*1b60*/  RET.REL.NODEC R10 `(_Z25global_gaussfilter_by_colPjS_Pdiii) ;  /* 0xffffffe40a247950 */ /* 0x000fea0003c3ffff */
.L_x_16:
[----:B------:R-:W-:-:S00]  /*1b70*/  BRA `(.L_x_16) ;  /* 0xfffffffc00fc7947 */ /* 0x000fc0000383ffff */
[----:B------:R-:W-:-:S00]  /*1b80*/  NOP ;  /* 0x0000000000007918 */ /* 0x000fc00000000000 */
[----:B------:R-:W-:-:S00]  /*1b90*/  NOP ;  /* 0x0000000000007918 */ /* 0x000fc00000000000 */
[----:B------:R-:W-:-:S00]  /*1ba0*/  NOP ;  /* 0x0000000000007918 */ /* 0x000fc00000000000 */
[----:B------:R-:W-:-:S00]  /*1bb0*/  NOP ;  /* 0x0000000000007918 */ /* 0x000fc00000000000 */
[----:B------:R-:W-:-:S00]  /*1bc0*/  NOP ;  /* 0x0000000000007918 */ /* 0x000fc00000000000 */
[----:B------:R-:W-:-:S00]  /*1bd0*/  NOP ;  /* 0x0000000000007918 */ /* 0x000fc00000000000 */
[----:B------:R-:W-:-:S00]  /*1be0*/  NOP ;  /* 0x0000000000007918 */ /* 0x000fc00000000000 */
[----:B------:R-:W-:-:S00]  /*1bf0*/  NOP ;  /* 0x0000000000007918 */ /* 0x000fc00000000000 */
.L_x_33:


//--------------------- .text._Z25global_gaussfilter_by_rowPjS_Pdiii --------------------------
	.section	.text._Z25global_gaussfilter_by_rowPjS_Pdiii,"ax",@progbits
	.align	128
        .global         _Z25global_gaussfilter_by_rowPjS_Pdiii
        .type           _Z25global_gaussfilter_by_rowPjS_Pdiii,@function
        .size           _Z25global_gaussfilter_by_rowPjS_Pdiii,(.L_x_34 - _Z25global_gaussfilter_by_rowPjS_Pdiii)
        .other          _Z25global_gaussfilter_by_rowPjS_Pdiii,@"STO_CUDA_ENTRY STV_DEFAULT"
_Z25global_gaussfilter_by_rowPjS_Pdiii:
.text._Z25global_gaussfilter_by_rowPjS_Pdiii:
        /* <DEDUP_REMOVED lines=13> */
[----:B------:R-:W3:Y:S01]  /*00d0*/  LDCU UR11, c[0x0][0x39c] ;  /* 0x00007380ff0b77ac */ /* 0x000ee20008000800 */
[----:B0-----:R-:W-:Y:S02]  /*00e0*/  UISETP.GT.AND UP0, UPT, UR7, -0x1, UPT ;  /* 0xffffffff0700788c */ /* 0x001fe4000bf04270 */
[----:B------:R-:W-:Y:S02]  /*00f0*/  UIADD3 UR10, UPT, UPT, -UR7, URZ, URZ ;  /* 0x000000ff070a7290 */ /* 0x000fe4000fffe1ff */
[----:B-1----:R-:W-:-:S05]  /*0100*/  UIMAD UR5, UR5, UR6, URZ ;  /* 0x00000006050572a4 */ /* 0x002fca000f8e02ff */
[----:B--23--:R-:W-:Y:S07]  /*0110*/  BRA.U UP0, `(.L_x_17) ;  /* 0x0000000100207547 */ /* 0x00cfee000b800000 */
[----:B------:R-:W0:Y:S01]  /*0120*/  LDC.64 R4, c[0x0][0x388] ;  /* 0x0000e200ff047b82 */ /* 0x000e220000000a00 */
[----:B------:R-:W-:-:S07]  /*0130*/  IMAD.MOV.U32 R7, RZ, RZ, -0x80000000 ;  /* 0x80000000ff077424 */ /* 0x000fce00078e00ff */
.L_x_18:
[----:B0-----:R-:W-:-:S04]  /*0140*/  IMAD.WIDE R2, R0, 0x4, R4 ;  /* 0x0000000400027825 */ /* 0x001fc800078e0204 */
[----:B------:R-:W-:Y:S01]  /*0150*/  VIADD R0, R0, UR5 ;  /* 0x0000000500007c36 */ /* 0x000fe20008000000 */
[----:B------:R1:W-:Y:S04]  /*0160*/  STG.E desc[UR8][R2.64], R7 ;  /* 0x0000000702007986 */ /* 0x0003e8000c101908 */
[----:B------:R-:W-:-:S13]  /*0170*/  ISETP.GE.AND P0, PT, R0, UR4, PT ;  /* 0x0000000400007c0c */ /* 0x000fda000bf06270 */
[----:B-1----:R-:W-:Y:S05]  /*0180*/  @!P0 BRA `(.L_x_18) ;  /* 0xfffffffc00ec8947 */ /* 0x002fea000383ffff */
[----:B------:R-:W-:Y:S05]  /*0190*/  EXIT ;  /* 0x000000000000794d */ /* 0x000fea0003800000 */
.L_x_17:
[----:B------:R-:W0:Y:S01]  /*01a0*/  LDCU.64 UR12, c[0x0][0x398] ;  /* 0x00007300ff0c77ac */ /* 0x000e220008000a00 */
[----:B------:R-:W-:Y:S01]  /*01b0*/  IABS R8, R0 ;  /* 0x0000000000087213 */ /* 0x000fe20000000000 */
[----:B------:R-:W-:Y:S01]  /*01c0*/  IMAD.U32 R25, RZ, RZ, UR10 ;  /* 0x0000000aff197e24 */ /* 0x000fe2000f8e00ff */
[----:B------:R-:W-:Y:S02]  /*01d0*/  ISETP.GE.AND P2, PT, R0, RZ, PT ;  /* 0x000000ff0000720c */ /* 0x000fe40003f46270 */
[----:B------:R-:W-:Y:S02]  /*01e0*/  CS2R R12, SRZ ;  /* 0x00000000000c7805 */ /* 0x000fe4000001ff00 */
[----:B------:R-:W-:Y:S01]  /*01f0*/  CS2R R10, SRZ ;  /* 0x00000000000a7805 */ /* 0x000fe2000001ff00 */
[----:B0-----:R-:W-:Y:S01]  /*0200*/  IMAD.U32 R2, RZ, RZ, UR13 ;  /* 0x0000000dff027e24 */ /* 0x001fe2000f8e00ff */
[----:B------:R-:W-:-:S04]  /*0210*/  UISETP.GE.U32.AND UP0, UPT, UR12, 0x4, UPT ;  /* 0x000000040c00788c */ /* 0x000fc8000bf06070 */
[----:B------:R-:W-:-:S04]  /*0220*/  IABS R6, R2 ;  /* 0x0000000200067213 */ /* 0x000fc80000000000 */
[----:B------:R-:W0:Y:S08]  /*0230*/  I2F.RP R3, R6 ;  /* 0x0000000600037306 */ /* 0x000e300000209400 */
[----:B0-----:R-:W0:Y:S02]  /*0240*/  MUFU.RCP R3, R3 ;  /* 0x0000000300037308 */ /* 0x001e240000001000 */
[----:B0-----:R-:W-:-:S06]  /*0250*/  VIADD R4, R3, 0xffffffe ;  /* 0x0ffffffe03047836 */ /* 0x001fcc0000000000 */
[----:B------:R0:W1:Y:S02]  /*0260*/  F2I.FTZ.U32.TRUNC.NTZ R5, R4 ;  /* 0x0000000400057305 */ /* 0x000064000021f000 */
[----:B0-----:R-:W-:Y:S02]  /*0270*/  IMAD.MOV.U32 R4, RZ, RZ, RZ ;  /* 0x000000ffff047224 */ /* 0x001fe400078e00ff */
[----:B-1----:R-:W-:-:S04]  /*0280*/  IMAD.MOV R7, RZ, RZ, -R5 ;  /* 0x000000ffff077224 */ /* 0x002fc800078e0a05 */
[----:B------:R-:W-:-:S04]  /*0290*/  IMAD R7, R7, R6, RZ ;  /* 0x0000000607077224 */ /* 0x000fc800078e02ff */
[----:B------:R-:W-:-:S04]  /*02a0*/  IMAD.HI.U32 R5, R5, R7, R4 ;  /* 0x0000000705057227 */ /* 0x000fc800078e0004 */
[----:B------:R-:W-:-:S04]  /*02b0*/  IMAD.MOV.U32 R7, RZ, RZ, R8 ;  /* 0x000000ffff077224 */ /* 0x000fc800078e0008 */
[----:B------:R-:W-:-:S04]  /*02c0*/  IMAD.HI.U32 R5, R5, R7, RZ ;  /* 0x0000000705057227 */ /* 0x000fc800078e00ff */
[----:B------:R-:W-:-:S04]  /*02d0*/  IMAD.MOV R5, RZ, RZ, -R5 ;  /* 0x000000ffff057224 */ /* 0x000fc800078e0a05 */
[----:B------:R-:W-:-:S05]  /*02e0*/  IMAD R3, R6, R5, R7 ;  /* 0x0000000506037224 */ /* 0x000fca00078e0207 */
[----:B------:R-:W-:-:S13]  /*02f0*/  ISETP.GT.U32.AND P0, PT, R6, R3, PT ;  /* 0x000000030600720c */ /* 0x000fda0003f04070 */
[----:B------:R-:W-:Y:S01]  /*0300*/  @!P0 IMAD.IADD R3, R3, 0x1, -R6 ;  /* 0x0000000103038824 */ /* 0x000fe200078e0a06 */
[----:B------:R-:W-:-:S04]  /*0310*/  ISETP.NE.AND P0, PT, R2, RZ, PT ;  /* 0x000000ff0200720c */ /* 0x000fc80003f05270 */
[----:B------:R-:W-:-:S13]  /*0320*/  ISETP.GT.U32.AND P1, PT, R6, R3, PT ;  /* 0x000000030600720c */ /* 0x000fda0003f24070 */
[----:B------:R-:W-:-:S04]  /*0330*/  @!P1 IMAD.IADD R3, R3, 0x1, -R6 ;  /* 0x0000000103039824 */ /* 0x000fc800078e0a06 */
[----:B------:R-:W-:Y:S01]  /*0340*/  @!P2 IMAD.MOV R3, RZ, RZ, -R3 ;  /* 0x000000ffff03a224 */ /* 0x000fe200078e0a03 */
[----:B------:R-:W-:Y:S01]  /*0350*/  @!P0 LOP3.LUT R3, RZ, R2, RZ, 0x33, !PT ;  /* 0x00000002ff038212 */ /* 0x000fe200078e33ff */
[----:B------:R-:W-:Y:S06]  /*0360*/  BRA.U !UP0, `(.L_x_19) ;  /* 0x00000005089c7547 */ /* 0x000fec000b800000 */
[----:B------:R-:W0:Y:S01]  /*0370*/  LDC.64 R8, c[0x0][0x380] ;  /* 0x0000e000ff087b82 */ /* 0x000e220000000a00 */
[----:B------:R-:W-:Y:S02]  /*0380*/  USHF.L.U32 UR6, UR12, 0x1, URZ ;  /* 0x000000010c067899 */ /* 0x000fe400080006ff */
[----:B------:R-:W-:Y:S01]  /*0390*/  VIADD R25, R0, -UR12 ;  /* 0x8000000c00197c36 */ /* 0x000fe20008000000 */
[----:B------:R-:W-:Y:S02]  /*03a0*/  UIADD3 UR7, UPT, UPT, -UR12, 0x3, URZ ;  /* 0x000000030c077890 */ /* 0x000fe4000fffe1ff */
[----:B------:R-:W-:Y:S01]  /*03b0*/  VIADD R5, R3, -UR12 ;  /* 0x8000000c03057c36 */ /* 0x000fe20008000000 */
[----:B------:R-:W-:Y:S01]  /*03c0*/  ULOP3.LUT UR6, UR6, 0xfffffff8, URZ, 0xc0, !UPT ;  /* 0xfffffff806067892 */ /* 0x000fe2000f8ec0ff */
[----:B------:R-:W-:Y:S01]  /*03d0*/  IMAD.MOV.U32 R4, RZ, RZ, 0x3 ;  /* 0x00000003ff047424 */ /* 0x000fe200078e00ff */
[----:B------:R-:W-:Y:S01]  /*03e0*/  CS2R R12, SRZ ;  /* 0x00000000000c7805 */ /* 0x000fe2000001ff00 */
[----:B------:R-:W1:Y:S01]  /*03f0*/  LDC.64 R6, c[0x0][0x390] ;  /* 0x0000e400ff067b82 */ /* 0x000e620000000a00 */
[----:B------:R-:W-:Y:S01]  /*0400*/  UIADD3 UR6, UPT, UPT, -UR6, URZ, URZ ;  /* 0x000000ff06067290 */ /* 0x000fe2000fffe1ff */
[----:B------:R-:W-:-:S05]  /*0410*/  IMAD.U32 R24, RZ, RZ, UR7 ;  /* 0x00000007ff187e24 */ /* 0x000fca000f8e00ff */
[----:B------:R-:W-:-:S07]  /*0420*/  IMAD.U32 R26, RZ, RZ, UR6 ;  /* 0x00000006ff1a7e24 */ /* 0x000fce000f8e00ff */
.L_x_20:
[----:B------:R-:W-:Y:S02]  /*0430*/  IMAD.U32 R2, RZ, RZ, UR11 ;  /* 0x0000000bff027e24 */ /* 0x000fe4000f8e00ff */
[----:B0-----:R-:W-:-:S03]  /*0440*/  IMAD.WIDE R14, R25, 0x4, R8 ;  /* 0x00000004190e7825 */ /* 0x001fc600078e0208 */
[----:B------:R-:W-:-:S04]  /*0450*/  ISETP.GE.AND P0, PT, R5, R2, PT ;  /* 0x000000020500720c */ /* 0x000fc80003f06270 */
[----:B------:R-:W-:-:S13]  /*0460*/  ISETP.LT.OR P2, PT, R5, RZ, P0 ;  /* 0x000000ff0500720c */ /* 0x000fda0000741670 */
[----:B------:R-:W2:Y:S01]  /*0470*/  @!P2 LDG.E R29, desc[UR8][R14.64] ;  /* 0x000000080e1da981 */ /* 0x000ea2000c1e1900 */
[----:B------:R-:W-:-:S05]  /*0480*/  VIADD R17, R5, 0x1 ;  /* 0x0000000105117836 */ /* 0x000fca0000000000 */
[----:B------:R-:W-:-:S04]  /*0490*/  ISETP.GE.AND P0, PT, R17, R2, PT ;  /* 0x000000021100720c */ /* 0x000fc80003f06270 */
[----:B------:R-:W-:Y:S02]  /*04a0*/  ISETP.LT.OR P0, PT, R17, RZ, P0 ;  /* 0x000000ff1100720c */ /* 0x000fe40000701670 */
[----:B------:R-:W-:-:S05]  /*04b0*/  IADD3 R17, PT, PT, R4, -0x3, RZ ;  /* 0xfffffffd04117810 */ /* 0x000fca0007ffe0ff */
[----:B-1----:R-:W-:-:S05]  /*04c0*/  IMAD.WIDE R16, R17, 0x8, R6 ;  /* 0x0000000811107825 */ /* 0x002fca00078e0206 */
[----:B------:R-:W3:Y:S04]  /*04d0*/  @!P2 LDG.E.64 R18, desc[UR8][R16.64] ;  /* 0x000000081012a981 */ /* 0x000ee8000c1e1b00 */
[----:B------:R-:W4:Y:S01]  /*04e0*/  @!P0 LDG.E R28, desc[UR8][R14.64+0x4] ;  /* 0x000004080e1c8981 */ /* 0x000f22000c1e1900 */
[----:B------:R-:W-:-:S05]  /*04f0*/  VIADD R23, R5, 0x2 ;  /* 0x0000000205177836 */ /* 0x000fca0000000000 */
[----:B------:R-:W-:-:S04]  /*0500*/  ISETP.GE.AND P1, PT, R23, R2, PT ;  /* 0x000000021700720c */ /* 0x000fc80003f26270 */
[----:B------:R-:W-:-:S13]  /*0510*/  ISETP.LT.OR P1, PT, R23, RZ, P1 ;  /* 0x000000ff1700720c */ /* 0x000fda0000f21670 */
[----:B------:R-:W5:Y:S01]  /*0520*/  @!P1 LDG.E R27, desc[UR8][R14.64+0x8] ;  /* 0x000008080e1b9981 */ /* 0x000f62000c1e1900 */
[----:B--2---:R-:W0:Y:S08]  /*0530*/  @!P2 I2F.F64.U32 R20, R29 ;  /* 0x0000001d0014a312 */ /* 0x004e300000201800 */
[----:B0-----:R0:W1:Y:S02]  /*0540*/  @!P2 F2I.F64.TRUNC R22, R20 ;  /* 0x000000140016a311 */ /* 0x001064000030d100 */
[----:B0-----:R-:W2:Y:S06]  /*0550*/  @!P0 LDG.E.64 R20, desc[UR8][R16.64+0x8] ;  /* 0x0000080810148981 */ /* 0x001eac000c1e1b00 */
[----:B-1----:R-:W3:Y:S02]  /*0560*/  @!P2 I2F.F64 R22, R22 ;  /* 0x000000160016a312 */ /* 0x002ee40000201c00 */
[----:B---3--:R-:W-:-:S06]  /*0570*/  @!P2 DFMA R10, R22, R18, R10 ;  /* 0x00000012160aa22b */ /* 0x008fcc000000000a */
[----:B----4-:R-:W0:Y:S01]  /*0580*/  @!P0 I2F.F64.U32 R22, R28 ;  /* 0x0000001c00168312 */ /* 0x010e220000201800 */
[----:B------:R-:W-:-:S07]  /*0590*/  VIADD R29, R5, 0x3 ;  /* 0x00000003051d7836 */ /* 0x000fce0000000000 */
[----:B0-----:R-:W0:Y:S01]  /*05a0*/  @!P0 F2I.F64.TRUNC R23, R22 ;  /* 0x0000001600178311 */ /* 0x001e22000030d100 */
[----:B------:R-:W-:Y:S01]  /*05b0*/  @!P2 DADD R12, R12, R18 ;  /* 0x000000000c0ca229 */ /* 0x000fe20000000012 */
[----:B------:R-:W-:-:S04]  /*05c0*/  ISETP.GE.AND P2, PT, R29, R2, PT ;  /* 0x000000021d00720c */ /* 0x000fc80003f46270 */
[----:B------:R-:W-:Y:S02]  /*05d0*/  ISETP.LT.OR P2, PT, R29, RZ, P2 ;  /* 0x000000ff1d00720c */ /* 0x000fe40001741670 */
[----:B0-----:R-:W2:Y:S11]  /*05e0*/  @!P0 I2F.F64 R18, R23 ;  /* 0x0000001700128312 */ /* 0x001eb60000201c00 */
[----:B------:R-:W3:Y:S01]  /*05f0*/  @!P2 LDG.E R29, desc[UR8][R14.64+0xc] ;  /* 0x00000c080e1da981 */ /* 0x000ee2000c1e1900 */
[----:B------:R-:W-:Y:S01]  /*0600*/  VIADD R28, R5, 0x4 ;  /* 0x00000004051c7836 */ /* 0x000fe20000000000 */
[----:B--2---:R-:W-:-:S02]  /*0610*/  @!P0 DFMA R10, R18, R20, R10 ;  /* 0x00000014120a822b */ /* 0x004fc4000000000a */
[----:B------:R-:W2:Y:S01]  /*0620*/  @!P1 LDG.E.64 R18, desc[UR8][R16.64+0x10] ;  /* 0x0000100810129981 */ /* 0x000ea2000c1e1b00 */
[----:B------:R-:W-:Y:S01]  /*0630*/  @!P0 DADD R12, R12, R20 ;  /* 0x000000000c0c8229 */ /* 0x000fe20000000014 */
[----:B-----5:R-:W0:Y:S08]  /*0640*/  @!P1 I2F.F64.U32 R20, R27 ;  /* 0x0000001b00149312 */ /* 0x020e300000201800 */
[----:B0-----:R0:W1:Y:S02]  /*0650*/  @!P1 F2I.F64.TRUNC R22, R20 ;  /* 0x0000001400169311 */ /* 0x001064000030d100 */
[----:B0-----:R-:W4:Y:S01]  /*0660*/  @!P2 LDG.E.64 R20, desc[UR8][R16.64+0x18] ;  /* 0x000018081014a981 */ /* 0x001f22000c1e1b00 */
[----:B------:R-:W-:-:S04]  /*0670*/  ISETP.GE.AND P0, PT, R28, R2, PT ;  /* 0x000000021c00720c */ /* 0x000fc80003f06270 */
[----:B------:R-:W-:-:S13]  /*0680*/  ISETP.LT.OR P0, PT, R28, RZ, P0 ;  /* 0x000000ff1c00720c */ /* 0x000fda0000701670 */
[----:B------:R-:W5:Y:S01]  /*0690*/  @!P0 LDG.E R28, desc[UR8][R14.64+0x10] ;  /* 0x000010080e1c8981 */ /* 0x000f62000c1e1900 */
[----:B-1----:R-:W2:Y:S01]  /*06a0*/  @!P1 I2F.F64 R22, R22 ;  /* 0x0000001600169312 */ /* 0x002ea20000201c00 */
[----:B------:R-:W-:Y:S01]  /*06b0*/  VIADD R27, R5, 0x5 ;  /* 0x00000005051b7836 */ /* 0x000fe20000000000 */
[----:B--2---:R-:W-:-:S06]  /*06c0*/  @!P1 DFMA R10, R22, R18, R10 ;  /* 0x00000012160a922b */ /* 0x004fcc000000000a */
[----:B---3--:R-:W0:Y:S01]  /*06d0*/  @!P2 I2F.F64.U32 R22, R29 ;  /* 0x0000001d0016a312 */ /* 0x008e220000201800 */
[----:B------:R-:W-:-:S07]  /*06e0*/  @!P1 DADD R12, R12, R18 ;  /* 0x000000000c0c9229 */ /* 0x000fce0000000012 */
[----:B0-----:R-:W0:Y:S01]  /*06f0*/  @!P2 F2I.F64.TRUNC R23, R22 ;  /* 0x000000160017a311 */ /* 0x001e22000030d100 */
[----:B------:R-:W-:-:S04]  /*0700*/  ISETP.GE.AND P1, PT, R27, R2, PT ;  /* 0x000000021b00720c */ /* 0x000fc80003f26270 */
[----:B------:R-:W-:-:S03]  /*0710*/  ISETP.LT.OR P1, PT, R27, RZ, P1 ;  /* 0x000000ff1b00720c */ /* 0x000fc60000f21670 */
[----:B0-----:R-:W4:Y:S10]  /*0720*/  @!P2 I2F.F64 R18, R23 ;  /* 0x000000170012a312 */ /* 0x001f340000201c00 */
[----:B------:R-:W2:Y:S01]  /*0730*/  @!P1 LDG.E R27, desc[UR8][R14.64+0x14] ;  /* 0x000014080e1b9981 */ /* 0x000ea2000c1e1900 */
[----:B----4-:R-:W-:-:S03]  /*0740*/  @!P2 DFMA R10, R18, R20, R10 ;  /* 0x00000014120aa22b */ /* 0x010fc6000000000a */
[----:B------:R-:W3:Y:S01]  /*0750*/  @!P0 LDG.E.64 R18, desc[UR8][R16.64+0x20] ;  /* 0x0000200810128981 */ /* 0x000ee2000c1e1b00 */
[----:B------:R-:W-:Y:S01]  /*0760*/  @!P2 DADD R12, R12, R20 ;  /* 0x000000000c0ca229 */ /* 0x000fe20000000014 */
[----:B------:R-:W-:Y:S01]  /*0770*/  VIADD R21, R5, 0x6 ;  /* 0x0000000605157836 */ /* 0x000fe20000000000 */
[----:B-----5:R-:W0:Y:S04]  /*0780*/  @!P0 I2F.F64.U32 R28, R28 ;  /* 0x0000001c001c8312 */ /* 0x020e280000201800 */
[----:B------:R-:W-:-:S04]  /*0790*/  ISETP.GE.AND P2, PT, R21, R2, PT ;  /* 0x000000021500720c */ /* 0x000fc80003f46270 */
[----:B------:R-:W-:Y:S02]  /*07a0*/  ISETP.LT.OR P2, PT, R21, RZ, P2 ;  /* 0x000000ff1500720c */ /* 0x000fe40001741670 */
[----:B------:R-:W4:Y:S01]  /*07b0*/  @!P1 LDG.E.64 R20, desc[UR8][R16.64+0x28] ;  /* 0x0000280810149981 */ /* 0x000f22000c1e1b00 */
[----:B0-----:R0:W1:Y:S10]  /*07c0*/  @!P0 F2I.F64.TRUNC R22, R28 ;  /* 0x0000001c00168311 */ /* 0x001074000030d100 */
[----:B0-----:R-:W5:Y:S01]  /*07d0*/  @!P2 LDG.E R29, desc[UR8][R14.64+0x18] ;  /* 0x000018080e1da981 */ /* 0x001f62000c1e1900 */
[----:B-1----:R-:W3:Y:S02]  /*07e0*/  @!P0 I2F.F64 R22, R22 ;  /* 0x0000001600168312 */ /* 0x002ee40000201c00 */
[----:B---3--:R-:W-:-:S02]  /*07f0*/  @!P0 DFMA R10, R22, R18, R10 ;  /* 0x00000012160a822b */ /* 0x008fc4000000000a */
[----:B------:R-:W-:-:S04]  /*0800*/  @!P0 DADD R12, R12, R18 ;  /* 0x000000000c0c8229 */ /* 0x000fc80000000012 */
[----:B--2---:R-:W0:Y:S01]  /*0810*/  @!P1 I2F.F64.U32 R18, R27 ;  /* 0x0000001b00129312 */ /* 0x004e220000201800 */
[----:B------:R-:W-:-:S05]  /*0820*/  VIADD R23, R5, 0x7 ;  /* 0x0000000705177836 */ /* 0x000fca0000000000 */
[----:B------:R-:W-:-:S04]  /*0830*/  ISETP.GE.AND P0, PT, R23, R2, PT ;  /* 0x000000021700720c */ /* 0x000fc80003f06270 */
[----:B------:R-:W-:Y:S01]  /*0840*/  ISETP.LT.OR P0, PT, R23, RZ, P0 ;  /* 0x000000ff1700720c */ /* 0x000fe20000701670 */
[----:B0-----:R-:W0:-:S12]  /*0850*/  @!P1 F2I.F64.TRUNC R18, R18 ;  /* 0x0000001200129311 */ /* 0x001e18000030d100 */
[----:B------:R-:W2:Y:S01]  /*0860*/  @!P0 LDG.E R28, desc[UR8][R14.64+0x1c] ;  /* 0x00001c080e1c8981 */ /* 0x000ea2000c1e1900 */
[----:B0-----:R-:W4:Y:S02]  /*0870*/  @!P1 I2F.F64 R22, R18 ;  /* 0x0000001200169312 */ /* 0x001f240000201c00 */
[----:B----4-:R-:W-:-:S06]  /*0880*/  @!P1 DFMA R10, R22, R20, R10 ;  /* 0x00000014160a922b */ /* 0x010fcc000000000a */
[----:B-----5:R-:W0:Y:S08]  /*0890*/  @!P2 I2F.F64.U32 R22, R29 ;  /* 0x0000001d0016a312 */ /* 0x020e300000201800 */
[----:B0-----:R0:W1:Y:S02]  /*08a0*/  @!P2 F2I.F64.TRUNC R27, R22 ;  /* 0x00000016001ba311 */ /* 0x001064000030d100 */
[----:B0-----:R-:W3:Y:S04]  /*08b0*/  @!P2 LDG.E.64 R22, desc[UR8][R16.64+0x30] ;  /* 0x000030081016a981 */ /* 0x001ee8000c1e1b00 */
[----:B------:R-:W4:Y:S01]  /*08c0*/  @!P0 LDG.E.64 R16, desc[UR8][R16.64+0x38] ;  /* 0x0000380810108981 */ /* 0x000f22000c1e1b00 */
[----:B------:R-:W-:Y:S01]  /*08d0*/  @!P1 DADD R12, R12, R20 ;  /* 0x000000000c0c9229 */ /* 0x000fe20000000014 */
[----:B-1----:R-:W-:Y:S01]  /*08e0*/  @!P2 I2F.F64 R20, R27 ;  /* 0x0000001b0014a312 */ /* 0x002fe20000201c00 */
[----:B------:R-:W-:-:S05]  /*08f0*/  VIADD R26, R26, 0x8 ;  /* 0x000000081a1a7836 */ /* 0x000fca0000000000 */
[----:B------:R-:W-:Y:S01]  /*0900*/  ISETP.NE.AND P1, PT, R26, RZ, PT ;  /* 0x000000ff1a00720c */ /* 0x000fe20003f25270 */
[----:B------:R-:W-:Y:S02]  /*0910*/  VIADD R24, R24, 0x8 ;  /* 0x0000000818187836 */ /* 0x000fe40000000000 */
[----:B------:R-:W-:Y:S02]  /*0920*/  VIADD R25, R25, 0x8 ;  /* 0x0000000819197836 */ /* 0x000fe40000000000 */
[----:B------:R-:W-:Y:S02]  /*0930*/  VIADD R4, R4, 0x8 ;  /* 0x0000000804047836 */ /* 0x000fe40000000000 */
[----:B------:R-:W-:Y:S01]  /*0940*/  VIADD R5, R5, 0x8 ;  /* 0x0000000805057836 */ /* 0x000fe20000000000 */
[----:B--2---:R-:W0:Y:S08]  /*0950*/  @!P0 I2F.F64.U32 R14, R28 ;  /* 0x0000001c000e8312 */ /* 0x004e300000201800 */
[----:B0-----:R-:W0:Y:S08]  /*0960*/  @!P0 F2I.F64.TRUNC R14, R14 ;  /* 0x0000000e000e8311 */ /* 0x001e30000030d100 */
[----:B0-----:R-:W0:Y:S01]  /*0970*/  @!P0 I2F.F64 R18, R14 ;  /* 0x0000000e00128312 */ /* 0x001e220000201c00 */
[----:B---3--:R-:W-:-:S02]  /*0980*/  @!P2 DADD R12, R12, R22 ;  /* 0x000000000c0ca229 */ /* 0x008fc40000000016 */
[----:B------:R-:W-:-:S06]  /*0990*/  @!P2 DFMA R10, R20, R22, R10 ;  /* 0x00000016140aa22b */ /* 0x000fcc000000000a */
[----:B----4-:R-:W-:Y:S02]  /*09a0*/  @!P0 DADD R12, R12, R16 ;  /* 0x000000000c0c8229 */ /* 0x010fe40000000010 */
[----:B0-----:R-:W-:Y:S01]  /*09b0*/  @!P0 DFMA R10, R18, R16, R10 ;  /* 0x00000010120a822b */ /* 0x001fe2000000000a */
[----:B------:R-:W-:Y:S10]  /*09c0*/  @P1 BRA `(.L_x_20) ;  /* 0xfffffff800981947 */ /* 0x000ff4000383ffff */
[----:B------:R-:W-:-:S07]  /*09d0*/  VIADD R25, R24, 0xfffffffd ;  /* 0xfffffffd18197836 */ /* 0x000fce0000000000 */
.L_x_19:
[----:B------:R-:W0:Y:S02]  /*09e0*/  LDC R24, c[0x0][0x398] ;  /* 0x0000e600ff187b82 */ /* 0x000e240000000800 */
[C---:B0-----:R-:W-:Y:S01]  /*09f0*/  IMAD.SHL.U32 R4, R24.reuse, 0x2, RZ ;  /* 0x0000000218047824 */ /* 0x041fe200078e00ff */
[----:B------:R-:W-:-:S04]  /*0a00*/  LOP3.LUT R5, R24, 0x1, RZ, 0xc0, !PT ;  /* 0x0000000118057812 */ /* 0x000fc800078ec0ff */
[----:B------:R-:W-:Y:S02]  /*0a10*/  LOP3.LUT R4, R4, 0x6, RZ, 0xc0, !PT ;  /* 0x0000000604047812 */ /* 0x000fe400078ec0ff */
[----:B------:R-:W-:Y:S02]  /*0a20*/  ISETP.NE.U32.AND P4, PT, R5, 0x1, PT ;  /* 0x000000010500780c */ /* 0x000fe40003f85070 */
[----:B------:R-:W-:-:S13]  /*0a30*/  ISETP.GE.U32.AND P0, PT, R4, 0x3, PT ;  /* 0x000000030400780c */ /* 0x000fda0003f06070 */
[----:B------:R-:W-:Y:S05]  /*0a40*/  @!P0 BRA `(.L_x_21) ;  /* 0x0000000000bc8947 */ /* 0x000fea0003800000 */
[----:B------:R-:W0:Y:S01]  /*0a50*/  LDC.64 R28, c[0x0][0x380] ;  /* 0x0000e000ff1c7b82 */ /* 0x000e220000000a00 */
[----:B------:R-:W-:Y:S01]  /*0a60*/  IMAD.IADD R15, R3, 0x1, R25 ;  /* 0x00000001030f7824 */ /* 0x000fe200078e0219 */
[----:B------:R-:W-:-:S03]  /*0a70*/  IADD3 R5, PT, PT, R25, R0, RZ ;  /* 0x0000000019057210 */ /* 0x000fc60007ffe0ff */
[C---:B------:R-:W-:Y:S01]  /*0a80*/  VIADD R7, R15.reuse, 0x1 ;  /* 0x000000010f077836 */ /* 0x040fe20000000000 */
[CC--:B------:R-:W-:Y:S01]  /*0a90*/  ISETP.GE.AND P0, PT, R15.reuse, R2.reuse, PT ;  /* 0x000000020f00720c */ /* 0x0c0fe20003f06270 */
[C---:B------:R-:W-:Y:S01]  /*0aa0*/  VIADD R9, R15.reuse, 0x2 ;  /* 0x000000020f097836 */ /* 0x040fe20000000000 */
[----:B------:R-:W1:Y:S02]  /*0ab0*/  LDC.64 R26, c[0x0][0x390] ;  /* 0x0000e400ff1a7b82 */ /* 0x000e640000000a00 */
[----:B------:R-:W-:Y:S02]  /*0ac0*/  ISETP.LT.OR P0, PT, R15, RZ, P0 ;  /* 0x000000ff0f00720c */ /* 0x000fe40000701670 */
[-C--:B------:R-:W-:Y:S02]  /*0ad0*/  ISETP.GE.AND P1, PT, R7, R2.reuse, PT ;  /* 0x000000020700720c */ /* 0x080fe40003f26270 */
[----:B------:R-:W-:Y:S02]  /*0ae0*/  ISETP.GE.AND P3, PT, R9, R2, PT ;  /* 0x000000020900720c */ /* 0x000fe40003f66270 */
[----:B------:R-:W-:Y:S01]  /*0af0*/  ISETP.LT.OR P1, PT, R7, RZ, P1 ;  /* 0x000000ff0700720c */ /* 0x000fe20000f21670 */
[----:B------:R-:W-:Y:S01]  /*0b00*/  VIADD R7, R15, 0x3 ;  /* 0x000000030f077836 */ /* 0x000fe20000000000 */
[----:B------:R-:W-:-:S04]  /*0b10*/  ISETP.LT.OR P3, PT, R9, RZ, P3 ;  /* 0x000000ff0900720c */ /* 0x000fc80001f61670 */
[----:B------:R-:W-:Y:S01]  /*0b20*/  ISETP.GE.AND P2, PT, R7, R2, PT ;  /* 0x000000020700720c */ /* 0x000fe20003f46270 */
[----:B0-----:R-:W-:-:S05]  /*0b30*/  IMAD.WIDE R28, R5, 0x4, R28 ;  /* 0x00000004051c7825 */ /* 0x001fca00078e021c */
[----:B------:R-:W2:Y:S01]  /*0b40*/  @!P0 LDG.E R16, desc[UR8][R28.64] ;  /* 0x000000081c108981 */ /* 0x000ea2000c1e1900 */
[----:B------:R-:W-:-:S03]  /*0b50*/  ISETP.LT.OR P2, PT, R7, RZ, P2 ;  /* 0x000000ff0700720c */ /* 0x000fc60001741670 */
[----:B------:R-:W3:Y:S04]  /*0b60*/  @!P1 LDG.E R18, desc[UR8][R28.64+0x4] ;  /* 0x000004081c129981 */ /* 0x000ee8000c1e1900 */
[----:B------:R-:W4:Y:S06]  /*0b70*/  @!P3 LDG.E R20, desc[UR8][R28.64+0x8] ;  /* 0x000008081c14b981 */ /* 0x000f2c000c1e1900 */
[----:B------:R0:W5:Y:S01]  /*0b80*/  @!P2 LDG.E R22, desc[UR8][R28.64+0xc] ;  /* 0x00000c081c16a981 */ /* 0x000162000c1e1900 */
[----:B------:R-:W-:-:S04]  /*0b90*/  IMAD.IADD R5, R25, 0x1, R24 ;  /* 0x0000000119057824 */ /* 0x000fc800078e0218 */
[----:B-1----:R-:W-:-:S05]  /*0ba0*/  IMAD.WIDE R26, R5, 0x8, R26 ;  /* 0x00000008051a7825 */ /* 0x002fca00078e021a */
[----:B------:R-:W5:Y:S04]  /*0bb0*/  @!P0 LDG.E.64 R4, desc[UR8][R26.64] ;  /* 0x000000081a048981 */ /* 0x000f68000c1e1b00 */
[----:B------:R-:W5:Y:S04]  /*0bc0*/  @!P1 LDG.E.64 R6, desc[UR8][R26.64+0x8] ;  /* 0x000008081a069981 */ /* 0x000f68000c1e1b00 */
[----:B------:R-:W5:Y:S04]  /*0bd0*/  @!P3 LDG.E.64 R8, desc[UR8][R26.64+0x10] ;  /* 0x000010081a08b981 */ /* 0x000f68000c1e1b00 */
[----:B------:R-:W5:Y:S01]  /*0be0*/  @!P2 LDG.E.64 R14, desc[UR8][R26.64+0x18] ;  /* 0x000018081a0ea981 */ /* 0x000f62000c1e1b00 */
[----:B------:R-:W-:Y:S01]  /*0bf0*/  VIADD R25, R25, 0x4 ;  /* 0x0000000419197836 */ /* 0x000fe20000000000 */
[----:B--2---:R-:W0:Y:S08]  /*0c00*/  @!P0 I2F.F64.U32 R16, R16 ;  /* 0x0000001000108312 */ /* 0x004e300000201800 */
[----:B---3--:R-:W1:Y:S08]  /*0c10*/  @!P1 I2F.F64.U32 R18, R18 ;  /* 0x0000001200129312 */ /* 0x008e700000201800 */
[----:B0-----:R-:W0:Y:S08]  /*0c20*/  @!P0 F2I.F64.TRUNC R28, R16 ;  /* 0x00000010001c8311 */ /* 0x001e30000030d100 */
[----:B----4-:R-:W2:Y:S01]  /*0c30*/  @!P3 I2F.F64.U32 R20, R20 ;  /* 0x000000140014b312 */ /* 0x010ea20000201800 */
[----:B-----5:R-:W-:-:S07]  /*0c40*/  @!P0 DADD R12, R12, R4 ;  /* 0x000000000c0c8229 */ /* 0x020fce0000000004 */
[----:B-1----:R-:W-:Y:S01]  /*0c50*/  @!P1 F2I.F64.TRUNC R19, R18 ;  /* 0x0000001200139311 */ /* 0x002fe2000030d100 */
[----:B------:R-:W-:-:S07]  /*0c60*/  @!P1 DADD R12, R12, R6 ;  /* 0x000000000c0c9229 */ /* 0x000fce0000000006 */
[----:B------:R-:W-:Y:S01]  /*0c70*/  @!P2 I2F.F64.U32 R22, R22 ;  /* 0x000000160016a312 */ /* 0x000fe20000201800 */
[----:B------:R-:W-:-:S07]  /*0c80*/  @!P3 DADD R12, R12, R8 ;  /* 0x000000000c0cb229 */ /* 0x000fce0000000008 */
[----:B0-----:R-:W0:Y:S01]  /*0c90*/  @!P0 I2F.F64 R28, R28 ;  /* 0x0000001c001c8312 */ /* 0x001e220000201c00 */
[----:B------:R-:W-:-:S07]  /*0ca0*/  @!P2 DADD R12, R12, R14 ;  /* 0x000000000c0ca229 */ /* 0x000fce000000000e */
[----:B--2---:R-:W-:Y:S01]  /*0cb0*/  @!P3 F2I.F64.TRUNC R21, R20 ;  /* 0x000000140015b311 */ /* 0x004fe2000030d100 */
[----:B0-----:R-:W-:-:S07]  /*0cc0*/  @!P0 DFMA R10, R28, R4, R10 ;  /* 0x000000041c0a822b */ /* 0x001fce000000000a */
[----:B------:R-:W0:Y:S08]  /*0cd0*/  @!P1 I2F.F64 R16, R19 ;  /* 0x0000001300109312 */ /* 0x000e300000201c00 */
[----:B------:R-:W1:Y:S01]  /*0ce0*/  @!P2 F2I.F64.TRUNC R23, R22 ;  /* 0x000000160017a311 */ /* 0x000e62000030d100 */
[----:B0-----:R-:W-:-:S07]  /*0cf0*/  @!P1 DFMA R10, R16, R6, R10 ;  /* 0x00000006100a922b */ /* 0x001fce000000000a */
[----:B------:R-:W0:Y:S08]  /*0d00*/  @!P3 I2F.F64 R4, R21 ;  /* 0x000000150004b312 */ /* 0x000e300000201c00 */
[----:B-1----:R-:W1:Y:S01]  /*0d10*/  @!P2 I2F.F64 R6, R23 ;  /* 0x000000170006a312 */ /* 0x002e620000201c00 */
[----:B0-----:R-:W-:-:S08]  /*0d20*/  @!P3 DFMA R10, R4, R8, R10 ;  /* 0x00000008040ab22b */ /* 0x001fd0000000000a */
[----:B-1----:R-:W-:-:S11]  /*0d30*/  @!P2 DFMA R10, R6, R14, R10 ;  /* 0x0000000e060aa22b */ /* 0x002fd6000000000a */
.L_x_21:
[----:B------:R-:W-:Y:S05]  /*0d40*/  @P4 BRA `(.L_x_22) ;  /* 0x00000000006c4947 */ /* 0x000fea0003800000 */
[----:B------:R-:W0:Y:S01]  /*0d50*/  LDC.64 R4, c[0x0][0x380] ;  /* 0x0000e000ff047b82 */ /* 0x000e220000000a00 */
[----:B------:R-:W-:Y:S02]  /*0d60*/  IMAD.IADD R9, R3, 0x1, R25 ;  /* 0x0000000103097824 */ /* 0x000fe400078e0219 */
[----:B------:R-:W-:Y:S02]  /*0d70*/  IMAD.IADD R19, R25, 0x1, R0 ;  /* 0x0000000119137824 */ /* 0x000fe400078e0200 */
[C---:B------:R-:W-:Y:S01]  /*0d80*/  VIADD R7, R9.reuse, 0x1 ;  /* 0x0000000109077836 */ /* 0x040fe20000000000 */
[----:B------:R-:W-:-:S04]  /*0d90*/  ISETP.GE.AND P0, PT, R9, R2, PT ;  /* 0x000000020900720c */ /* 0x000fc80003f06270 */
[----:B------:R-:W-:Y:S02]  /*0da0*/  ISETP.LT.OR P0, PT, R9, RZ, P0 ;  /* 0x000000ff0900720c */ /* 0x000fe40000701670 */
[----:B------:R-:W-:-:S04]  /*0db0*/  ISETP.GE.AND P1, PT, R7, R2, PT ;  /* 0x000000020700720c */ /* 0x000fc80003f26270 */
[----:B------:R-:W-:Y:S01]  /*0dc0*/  ISETP.LT.OR P1, PT, R7, RZ, P1 ;  /* 0x000000ff0700720c */ /* 0x000fe20000f21670 */
[----:B0-----:R-:W-:Y:S02]  /*0dd0*/  IMAD.WIDE R18, R19, 0x4, R4 ;  /* 0x0000000413127825 */ /* 0x001fe400078e0204 */
[----:B------:R-:W0:Y:S04]  /*0de0*/  LDC.64 R4, c[0x0][0x390] ;  /* 0x0000e400ff047b82 */ /* 0x000e280000000a00 */
[----:B------:R-:W2:Y:S06]  /*0df0*/  @!P0 LDG.E R8, desc[UR8][R18.64] ;  /* 0x0000000812088981 */ /* 0x000eac000c1e1900 */
[----:B------:R-:W3:Y:S01]  /*0e00*/  @!P1 LDG.E R16, desc[UR8][R18.64+0x4] ;  /* 0x0000040812109981 */ /* 0x000ee2000c1e1900 */
[----:B------:R-:W-:-:S04]  /*0e10*/  IMAD.IADD R21, R25, 0x1, R24 ;  /* 0x0000000119157824 */ /* 0x000fc800078e0218 */
[----:B0-----:R-:W-:-:S05]  /*0e20*/  IMAD.WIDE R20, R21, 0x8, R4 ;  /* 0x0000000815147825 */ /* 0x001fca00078e0204 */
[----:B------:R-:W4:Y:S04]  /*0e30*/  @!P0 LDG.E.64 R4, desc[UR8][R20.64] ;  /* 0x0000000814048981 */ /* 0x000f28000c1e1b00 */
[----:B------:R-:W5:Y:S01]  /*0e40*/  @!P1 LDG.E.64 R6, desc[UR8][R20.64+0x8] ;  /* 0x0000080814069981 */ /* 0x000f62000c1e1b00 */
[----:B------:R-:W-:Y:S01]  /*0e50*/  VIADD R25, R25, 0x2 ;  /* 0x0000000219197836 */ /* 0x000fe20000000000 */
[----:B--2---:R-:W0:Y:S08]  /*0e60*/  @!P0 I2F.F64.U32 R8, R8 ;  /* 0x0000000800088312 */ /* 0x004e300000201800 */
[----:B---3--:R-:W1:Y:S08]  /*0e70*/  @!P1 I2F.F64.U32 R16, R16 ;  /* 0x0000001000109312 */ /* 0x008e700000201800 */
[----:B0-----:R-:W0:Y:S08]  /*0e80*/  @!P0 F2I.F64.TRUNC R9, R8 ;  /* 0x0000000800098311 */ /* 0x001e30000030d100 */
[----:B-1----:R-:W1:Y:S01]  /*0e90*/  @!P1 F2I.F64.TRUNC R17, R16 ;  /* 0x0000001000119311 */ /* 0x002e62000030d100 */
[----:B----4-:R-:W-:-:S07]  /*0ea0*/  @!P0 DADD R12, R12, R4 ;  /* 0x000000000c0c8229 */ /* 0x010fce0000000004 */
[----:B0-----:R-:W0:Y:S01]  /*0eb0*/  @!P0 I2F.F64 R14, R9 ;  /* 0x00000009000e8312 */ /* 0x001e220000201c00 */
[----:B-----5:R-:W-:-:S07]  /*0ec0*/  @!P1 DADD R12, R12, R6 ;  /* 0x000000000c0c9229 */ /* 0x020fce0000000006 */
[----:B-1----:R-:W1:Y:S01]  /*0ed0*/  @!P1 I2F.F64 R18, R17 ;  /* 0x0000001100129312 */ /* 0x002e620000201c00 */
[----:B0-----:R-:W-:-:S08]  /*0ee0*/  @!P0 DFMA R10, R14, R4, R10 ;  /* 0x000000040e0a822b */ /* 0x001fd0000000000a */
[----:B-1----:R-:W-:-:S11]  /*0ef0*/  @!P1 DFMA R10, R18, R6, R10 ;  /* 0x00000006120a922b */ /* 0x002fd6000000000a */
.L_x_22:
[----:B------:R-:W-:Y:S01]  /*0f00*/  IMAD.IADD R3, R3, 0x1, R25 ;  /* 0x0000000103037824 */ /* 0x000fe200078e0219 */
[----:B------:R-:W-:Y:S04]  /*0f10*/  BSSY.RECONVERGENT B0, `(.L_x_23) ;  /* 0x0000011000007945 */ /* 0x000fe80003800200 */
[----:B------:R-:W-:-:S04]  /*0f20*/  ISETP.GE.AND P0, PT, R3, R2, PT ;  /* 0x000000020300720c */ /* 0x000fc80003f06270 */
[----:B------:R-:W-:-:S13]  /*0f30*/  ISETP.LT.OR P0, PT, R3, RZ, P0 ;  /* 0x000000ff0300720c */ /* 0x000fda0000701670 */
[----:B------:R-:W-:Y:S05]  /*0f40*/  @P0 BRA `(.L_x_24) ;  /* 0x0000000000340947 */ /* 0x000fea0003800000 */
[----:B------:R-:W0:Y:S01]  /*0f50*/  LDC.64 R2, c[0x0][0x380] ;  /* 0x0000e000ff027b82 */ /* 0x000e220000000a00 */
[----:B------:R-:W-:-:S07]  /*0f60*/  IMAD.IADD R5, R25, 0x1, R0 ;  /* 0x0000000119057824 */ /* 0x000fce00078e0200 */
[----:B------:R-:W1:Y:S01]  /*0f70*/  LDC.64 R8, c[0x0][0x390] ;  /* 0x0000e400ff087b82 */ /* 0x000e620000000a00 */
[----:B0-----:R-:W-:-:S06]  /*0f80*/  IMAD.WIDE R2, R5, 0x4, R2 ;  /* 0x0000000405027825 */ /* 0x001fcc00078e0202 */
[----:B------:R-:W2:Y:S01]  /*0f90*/  LDG.E R2, desc[UR8][R2.64] ;  /* 0x0000000802027981 */ /* 0x000ea2000c1e1900 */
[----:B------:R-:W-:-:S04]  /*0fa0*/  IMAD.IADD R25, R25, 0x1, R24 ;  /* 0x0000000119197824 */ /* 0x000fc800078e0218 */
[----:B-1----:R-:W-:-:S06]  /*0fb0*/  IMAD.WIDE R8, R25, 0x8, R8 ;  /* 0x0000000819087825 */ /* 0x002fcc00078e0208 */
[----:B------:R-:W3:Y:S01]  /*0fc0*/  LDG.E.64 R8, desc[UR8][R8.64] ;  /* 0x0000000808087981 */ /* 0x000ee2000c1e1b00 */
[----:B--2---:R-:W0:Y:S01]  /*0fd0*/  I2F.F64.U32 R4, R2 ;  /* 0x0000000200047312 */ /* 0x004e220000201800 */
[----:B---3--:R-:W-:-:S07]  /*0fe0*/  DADD R12, R12, R8 ;  /* 0x000000000c0c7229 */ /* 0x008fce0000000008 */
[----:B0-----:R-:W0:Y:S08]  /*0ff0*/  F2I.F64.TRUNC R4, R4 ;  /* 0x0000000400047311 */ /* 0x001e30000030d100 */
[----:B0-----:R-:W0:Y:S02]  /*1000*/  I2F.F64 R6, R4 ;  /* 0x0000000400067312 */ /* 0x001e240000201c00 */
[----:B0-----:R-:W-:-:S11]  /*1010*/  DFMA R10, R6, R8, R10 ;  /* 0x00000008060a722b */ /* 0x001fd6000000000a */
.L_x_24:
[----:B------:R-:W-:Y:S05]  /*1020*/  BSYNC.RECONVERGENT B0 ;  /* 0x0000000000007941 */ /* 0x000fea0003800200 */
.L_x_23:
        /* <DEDUP_REMOVED lines=15> */
[----:B------:R-:W-:Y:S01]  /*1120*/  IMAD.MOV.U32 R6, RZ, RZ, R10 ;  /* 0x000000ffff067224 */ /* 0x000fe200078e000a */
[----:B------:R-:W-:Y:S01]  /*1130*/  MOV R7, R11 ;  /* 0x0000000b00077202 */ /* 0x000fe20000000f00 */
[----:B------:R-:W-:Y:S01]  /*1140*/  IMAD.MOV.U32 R4, RZ, RZ, R12 ;  /* 0x000000ffff047224 */ /* 0x000fe200078e000c */
[----:B------:R-:W-:Y:S01]  /*1150*/  MOV R10, 0x1180 ;  /* 0x00001180000a7802 */ /* 0x000fe20000000f00 */
[----:B------:R-:W-:-:S07]  /*1160*/  IMAD.MOV.U32 R5, RZ, RZ, R13 ;  /* 0x000000ffff057224 */ /* 0x000fce00078e000d */
[----:B------:R-:W-:Y:S05]  /*1170*/  CALL.REL.NOINC `($__internal_1_$__cuda_sm20_div_rn_f64_full) ;  /* 0x0000000000247944 */ /* 0x000fea0003c00000 */
.L_x_26:
[----:B------:R-:W-:Y:S05]  /*1180*/  BSYNC.RECONVERGENT B0 ;  /* 0x0000000000007941 */ /* 0x000fea0003800200 */
.L_x_25:
[----:B------:R-:W0:Y:S01]  /*1190*/  LDC.64 R4, c[0x0][0x388] ;  /* 0x0000e200ff047b82 */ /* 0x000e220000000a00 */
[----:B------:R-:W1:Y:S01]  /*11a0*/  F2I.U32.F64.TRUNC R3, R2 ;  /* 0x0000000200037311 */ /* 0x000e62000030d000 */
[----:B0-----:R-:W-:-:S04]  /*11b0*/  IMAD.WIDE R4, R0, 0x4, R4 ;  /* 0x0000000400047825 */ /* 0x001fc800078e0204 */
[----:B------:R-:W-:Y:S01]  /*11c0*/  VIADD R0, R0, UR5 ;  /* 0x0000000500007c36 */ /* 0x000fe20008000000 */
[----:B-1----:R0:W-:Y:S04]  /*11d0*/  STG.E desc[UR8][R4.64], R3 ;  /* 0x0000000304007986 */ /* 0x0021e8000c101908 */
[----:B------:R-:W-:-:S13]  /*11e0*/  ISETP.GE.AND P0, PT, R0, UR4, PT ;  /* 0x0000000400007c0c */ /* 0x000fda000bf06270 */
[----:B0-----:R-:W-:Y:S05]  /*11f0*/  @!P0 BRA `(.L_x_17) ;  /* 0xffffffec00e88947 */ /* 0x001fea000383ffff */
[----:B------:R-:W-:Y:S05]  /*1200*/  EXIT ;  /* 0x000000000000794d */ /* 0x000fea0003800000 */
        .weak           $__internal_1_$__cuda_sm20_div_rn_f64_full
        .type           $__internal_1_$__cuda_sm20_div_rn_f64_full,@function
        .size           $__internal_1_$__cuda_sm20_div_rn_f64_full,(.L_x_34 - $__internal_1_$__cuda_sm20_div_rn_f64_full)
$__internal_1_$__cuda_sm20_div_rn_f64_full:
        /* <DEDUP_REMOVED lines=22> */
[----:B------:R-:W-:Y:S01]  /*1370*/  SEL R9, R12, 0x63400000, !P1 ;  /* 0x634000000c097807 */ /* 0x000fe20004800000 */
[----:B------:R-:W-:-:S03]  /*1380*/  IMAD.MOV.U32 R8, RZ, RZ, R6 ;  /* 0x000000ffff087224 */ /* 0x000fc600078e0006 */
        /* <DEDUP_REMOVED lines=9> */
[----:B------:R-:W-:Y:S02]  /*1420*/  VIADD R22, R20, 0xffffffff ;  /* 0xffffffff14167836 */ /* 0x000fe40000000000 */
[----:B------:R-:W-:-:S05]  /*1430*/  VIADD R13, R21, 0xffffffff ;  /* 0xffffffff150d7836 */ /* 0x000fca0000000000 */
[----:B------:R-:W-:Y:S01]  /*1440*/  DFMA R14, R18, -R2, R8 ;  /* 0x80000002120e722b */ /* 0x000fe20000000008 */
[----:B------:R-:W-:-:S04]  /*1450*/  ISETP.GT.U32.AND P0, PT, R13, 0x7feffffe, PT ;  /* 0x7feffffe0d00780c */ /* 0x000fc80003f04070 */
[----:B------:R-:W-:-:S03]  /*1460*/  ISETP.GT.U32.OR P0, PT, R22, 0x7feffffe, P0 ;  /* 0x7feffffe1600780c */ /* 0x000fc60000704470 */
[----:B------:R-:W-:-:S10]  /*1470*/  DFMA R14, R16, R14, R18 ;  /* 0x0000000e100e722b */ /* 0x000fd40000000012 */
        /* <DEDUP_REMOVED lines=28> */
.L_x_28:
[----:B------:R-:W-:-:S14]  /*1640*/  DSETP.NAN.AND P0, PT, R6, R6, PT ;  /* 0x000000060600722a */ /* 0x000fdc0003f08000 */
[----:B------:R-:W-:Y:S05]  /*1650*/  @P0 BRA `(.L_x_30) ;  /* 0x0000000000440947 */ /* 0x000fea0003800000 */
[----:B------:R-:W-:-:S14]  /*1660*/  DSETP.NAN.AND P0, PT, R4, R4, PT ;  /* 0x000000040400722a */ /* 0x000fdc0003f08000 */
[----:B------:R-:W-:Y:S05]  /*1670*/  @P0 BRA `(.L_x_31) ;  /* 0x0000000000300947 */ /* 0x000fea0003800000 */
[----:B------:R-:W-:Y:S01]  /*1680*/  ISETP.NE.AND P0, PT, R21, R20, PT ;  /* 0x000000141500720c */ /* 0x000fe20003f05270 */
[----:B------:R-:W-:Y:S02]  /*1690*/  IMAD.MOV.U32 R12, RZ, RZ, 0x0 ;  /* 0x00000000ff0c7424 */ /* 0x000fe400078e00ff */
[----:B------:R-:W-:-:S10]  /*16a0*/  IMAD.MOV.U32 R13, RZ, RZ, -0x80000 ;  /* 0xfff80000ff0d7424 */ /* 0x000fd400078e00ff */
[----:B------:R-:W-:Y:S05]  /*16b0*/  @!P0 BRA `(.L_x_29) ;  /* 0x0000000000348947 */ /* 0x000fea0003800000 */
[----:B------:R-:W-:Y:S02]  /*16c0*/  ISETP.NE.AND P0, PT, R21, 0x7ff00000, PT ;  /* 0x7ff000001500780c */ /* 0x000fe40003f05270 */
[----:B------:R-:W-:Y:S02]  /*16d0*/  LOP3.LUT R13, R7, 0x80000000, R5, 0x48, !PT ;  /* 0x80000000070d7812 */ /* 0x000fe400078e4805 */
[----:B------:R-:W-:-:S13]  /*16e0*/  ISETP.EQ.OR P0, PT, R20, RZ, !P0 ;  /* 0x000000ff1400720c */ /* 0x000fda0004702670 */
[----:B------:R-:W-:Y:S01]  /*16f0*/  @P0 LOP3.LUT R2, R13, 0x7ff00000, RZ, 0xfc, !PT ;  /* 0x7ff000000d020812 */ /* 0x000fe200078efcff */
[----:B------:R-:W-:Y:S02]  /*1700*/  @!P0 IMAD.MOV.U32 R12, RZ, RZ, RZ ;  /* 0x000000ffff0c8224 */ /* 0x000fe400078e00ff */
[----:B------:R-:W-:Y:S02]  /*1710*/  @P0 IMAD.MOV.U32 R12, RZ, RZ, RZ ;  /* 0x000000ffff0c0224 */ /* 0x000fe400078e00ff */
[----:B------:R-:W-:Y:S01]  /*1720*/  @P0 IMAD.MOV.U32 R13, RZ, RZ, R2 ;  /* 0x000000ffff0d0224 */ /* 0x000fe200078e0002 */
[----:B------:R-:W-:Y:S06]  /*1730*/  BRA `(.L_x_29) ;  /* 0x0000000000147947 */ /* 0x000fec0003800000 */
.L_x_31:
[----:B------:R-:W-:Y:S01]  /*1740*/  LOP3.LUT R13, R5, 0x80000, RZ, 0xfc, !PT ;  /* 0x00080000050d7812 */ /* 0x000fe200078efcff */
[----:B------:R-:W-:Y:S01]  /*1750*/  IMAD.MOV.U32 R12, RZ, RZ, R4 ;  /* 0x000000ffff0c7224 */ /* 0x000fe200078e0004 */
[----:B------:R-:W-:Y:S06]  /*1760*/  BRA `(.L_x_29) ;  /* 0x0000000000087947 */ /* 0x000fec0003800000 */
.L_x_30:
[----:B------:R-:W-:Y:S01]  /*1770*/  LOP3.LUT R13, R7, 0x80000, RZ, 0xfc, !PT ;  /* 0x00080000070d7812 */ /* 0x000fe200078efcff */
[----:B------:R-:W-:-:S07]  /*1780*/  IMAD.MOV.U32 R12, RZ, RZ, R6 ;  /* 0x000000ffff0c7224 */ /* 0x000fce00078e0006 */
.L_x_29:
[----:B------:R-:W-:Y:S05]  /*1790*/  BSYNC.RECONVERGENT B1 ;  /* 0x0000000000017941 */ /* 0x000fea0003800200 */
.L_x_27:
[----:B------:R-:W-:Y:S02]  /*17a0*/  IMAD.MOV.U32 R11, RZ, RZ, 0x0 ;  /* 0x00000000ff0b7424 */ /* 0x000fe400078e00ff */
[----:B------:R-:W-:Y:S02]  /*17b0*/  IMAD.MOV.U32 R2, RZ, RZ, R12 ;  /* 0x000000ffff027224 */ /* 0x000fe400078e000c */
[----:B------:R-:W-:Y:S01]  /*17c0*/  IMAD.MOV.U32 R3, RZ, RZ, R13 ;  /* 0x000000ffff037224 */ /* 0x000fe200078e000d */
[----:B------:R-:W-:Y:S06]  /*17d0*/  RET.REL.NODEC R10 `(_Z25global_gaussfilter_by_rowPjS_Pdiii) ;  /* 0xffffffe80a087950 */ /* 0x000fec0003c3ffff */
.L_x_32:
        /* <DEDUP_REMOVED lines=10> */
.L_x_34:


//--------------------- .nv.shared.reserved.0     --------------------------
	.section	.nv.shared.reserved.0,"aw",@nobits
	.weak		__nv_reservedSMEM_offset_0_alias
	.size		__nv_reservedSMEM_offset_0_alias, 0, 64
	.other		__nv_reservedSMEM_offset_0_alias,@"STO_CUDA_RESERVED_SHARED STV_DEFAULT"
__nv_reservedSMEM_offset_0_alias:
	.zero		0
	.zero		64


//--------------------- .nv.constant0._Z25global_gaussfilter_by_colPjS_Pdiii --------------------------
	.section	.nv.constant0._Z25global_gaussfilter_by_colPjS_Pdiii,"a",@progbits
	.sectionflags	@""
	.align	4
.nv.constant0._Z25global_gaussfilter_by_colPjS_Pdiii:
	.zero		932


//--------------------- .nv.constant0._Z25global_gaussfilter_by_rowPjS_Pdiii --------------------------
	.section	.nv.constant0._Z25global_gaussfilter_by_rowPjS_Pdiii,"a",@progbits
	.sectionflags	@""
	.align	4
.nv.constant0._Z25global_gaussfilter_by_rowPjS_Pdiii:
	.zero		932


//--------------------- SYMBOLS --------------------------

	.type		.nv.reservedSmem.offset0,@object
	.size		.nv.reservedSmem.offset0,0x4
